def attn_fwd(
    Q,
    K,
    V,
    Out,
    Lse,
    sm_scale,
    stride_qz,
    stride_qh,
    stride_qm,
    stride_qk,
    stride_kz,
    stride_kh,
    stride_kn,
    stride_kk,
    stride_vz,
    stride_vh,
    stride_vn,
    stride_vk,
    stride_oz,
    stride_oh,
    stride_om,
    stride_ok,
    seqlen_q,
    seqlen_k,
    BLOCK_M: tl.constexpr,
    BLOCK_N: tl.constexpr,
    HEAD_DIM: tl.constexpr,
    CAUSAL: tl.constexpr,
):
    start_m = tl.program_id(0)
    off_hz = tl.program_id(1)
    q_off = off_hz * stride_qh
    k_off = off_hz * stride_kh
    v_off = off_hz * stride_vh
    offs_m = start_m * BLOCK_M + tl.arange(0, BLOCK_M)
    offs_d = tl.arange(0, HEAD_DIM)
    offs_n = tl.arange(0, BLOCK_N)
    q_ptrs = Q + q_off + offs_m[:, None] * stride_qm + offs_d[None, :] * stride_qk
    k_ptrs = K + k_off + offs_d[:, None] * stride_kk + offs_n[None, :] * stride_kn
    v_ptrs = V + v_off + offs_n[:, None] * stride_vn + offs_d[None, :] * stride_vk
    m_i = tl.full([BLOCK_M], float("-inf"), dtype=tl.float32)
    l_i = tl.zeros([BLOCK_M], dtype=tl.float32) + 1.0
    acc = tl.zeros([BLOCK_M, HEAD_DIM], dtype=tl.float32)
    q = tl.load(q_ptrs)
    acc, l_i, m_i = _attn_fwd_inner(
        acc,
        l_i,
        m_i,
        q,
        k_ptrs,
        v_ptrs,
        sm_scale,
        stride_kn,
        stride_vn,
        start_m,
        seqlen_k,
        BLOCK_M,
        BLOCK_N,
        HEAD_DIM,
        CAUSAL,
    )
    acc = acc / l_i[:, None]
    lse = m_i + tl.math.log2(l_i) / 1.4426950408889634
    o_ptrs = (
        Out
        + off_hz * stride_oh
        + offs_m[:, None] * stride_om
        + offs_d[None, :] * stride_ok
    )
    tl.store(o_ptrs, acc.to(Out.dtype.element_ty))
    tl.store(Lse + off_hz * seqlen_q + offs_m, lse)

# config = {"BLOCK_M": 64, "BLOCK_N": 128, "HEAD_DIM": 128, "arch": "sm_100", "causal": true, "dtype": "fp8e4m3", "num_stages": 3, "num_warps": 8}
# arch = sm_100


// ===== COMPILED SASS (sm_100a) =====

	.target	sm_100a

	.elftype	@"ET_EXEC"


//--------------------- .note.nv.tkinfo           --------------------------
	.section	.note.nv.tkinfo,"",@"SHT_NOTE"
	.sectionflags	@"SHF_NOTE_NV_TKINFO"
	.tkinfo
        /*0018*/ 	.word	0x00000081
        /*0030*/ 	.string	""
        /*0030*/ 	.string	"ptxas-blackwell"
        /*0030*/ 	.string	"Cuda compilation tools, release 12.9, V12.9.86"
        /*0030*/ 	.string	"Build cuda_12.9.r12.9/compiler.36037853_0"
        /*0030*/ 	.string	"-v  -suppress-debug-info  -lineinfo  -arch sm_100a "



//--------------------- .note.nv.cuver            --------------------------
	.section	.note.nv.cuver,"",@"SHT_NOTE"
	.sectionflags	@"SHF_NOTE_NV_CUVER"
        /*0018*/ 	.short	0x0001
        /*001a*/ 	.short	0x0064
        /*001c*/ 	.short	0x0001
        /*001e*/ 	.short	0x0000
        /*0020*/ 	.short	0x0001
        /*0022*/ 	.short	0x0000


//--------------------- .nv.info                  --------------------------
	.section	.nv.info,"",@"SHT_CUDA_INFO"
	.align	4


	//----- nvinfo : EIATTR_REGCOUNT
	.align		4
        /*0000*/ 	.byte	0x04, 0x2f
        /*0002*/ 	.short	(.L_5 - .L_4)
	.align		4
.L_4:
        /*0004*/ 	.word	index@(attn_fwd)
        /*0008*/ 	.word	0x000000ff


	//----- nvinfo : EIATTR_FRAME_SIZE
	.align		4
.L_5:
        /*000c*/ 	.byte	0x04, 0x11
        /*000e*/ 	.short	(.L_7 - .L_6)
	.align		4
.L_6:
        /*0010*/ 	.word	index@($__internal_2_$__cuda_sm10x_tcgen05_guardrail_trap_unallocated_columns_being_dealloced)
        /*0014*/ 	.word	0x000001c8


	//----- nvinfo : EIATTR_FRAME_SIZE
	.align		4
.L_7:
        /*0018*/ 	.byte	0x04, 0x11
        /*001a*/ 	.short	(.L_9 - .L_8)
	.align		4
.L_8:
        /*001c*/ 	.word	index@($__internal_1_$__cuda_sm10x_tcgen05_guardrail_trap_phase_invalid_during_alloc)
        /*0020*/ 	.word	0x000001c8


	//----- nvinfo : EIATTR_FRAME_SIZE
	.align		4
.L_9:
        /*0024*/ 	.byte	0x04, 0x11
        /*0026*/ 	.short	(.L_11 - .L_10)
	.align		4
.L_10:
        /*0028*/ 	.word	index@($__internal_0_$__cuda_sm10x_tcgen05_guardrail_trap_col_being_dealloced_not_returned_by_alloc)
        /*002c*/ 	.word	0x000001c8


	//----- nvinfo : EIATTR_FRAME_SIZE
	.align		4
.L_11:
        /*0030*/ 	.byte	0x04, 0x11
        /*0032*/ 	.short	(.L_13 - .L_12)
	.align		4
.L_12:
        /*0034*/ 	.word	index@(attn_fwd)
        /*0038*/ 	.word	0x000001c8


	//----- nvinfo : EIATTR_MIN_STACK_SIZE
	.align		4
.L_13:
        /*003c*/ 	.byte	0x04, 0x12
        /*003e*/ 	.short	(.L_15 - .L_14)
	.align		4
.L_14:
        /*0040*/ 	.word	index@(attn_fwd)
        /*0044*/ 	.word	0x000001c8
.L_15:


//--------------------- .nv.info.attn_fwd         --------------------------
	.section	.nv.info.attn_fwd,"",@"SHT_CUDA_INFO"
	.sectionflags	@""
	.align	4


	//----- nvinfo : EIATTR_CUDA_API_VERSION
	.align		4
        /*0000*/ 	.byte	0x04, 0x37
        /*0002*/ 	.short	(.L_17 - .L_16)
.L_16:
        /*0004*/ 	.word	0x00000081


	//----- nvinfo : EIATTR_KPARAM_INFO
	.align		4
.L_17:
        /*0008*/ 	.byte	0x04, 0x17
        /*000a*/ 	.short	(.L_19 - .L_18)
.L_18:
        /*000c*/ 	.word	0x00000000
        /*0010*/ 	.short	0x0019
        /*0012*/ 	.short	0x0080
        /*0014*/ 	.byte	0x00, 0xf4, 0x21, 0x00


	//----- nvinfo : EIATTR_KPARAM_INFO
	.align		4
.L_19:
        /*0018*/ 	.byte	0x04, 0x17
        /*001a*/ 	.short	(.L_21 - .L_20)
.L_20:
        /*001c*/ 	.word	0x00000000
        /*0020*/ 	.short	0x0018
        /*0022*/ 	.short	0x0078
        /*0024*/ 	.byte	0x00, 0xf4, 0x21, 0x00


	//----- nvinfo : EIATTR_KPARAM_INFO
	.align		4
.L_21:
        /*0028*/ 	.byte	0x04, 0x17
        /*002a*/ 	.short	(.L_23 - .L_22)
.L_22:
        /*002c*/ 	.word	0x00000000
        /*0030*/ 	.short	0x0017
        /*0032*/ 	.short	0x0070
        /*0034*/ 	.byte	0x00, 0xf0, 0x11, 0x00


	//----- nvinfo : EIATTR_KPARAM_INFO
	.align		4
.L_23:
        /*0038*/ 	.byte	0x04, 0x17
        /*003a*/ 	.short	(.L_25 - .L_24)
.L_24:
        /*003c*/ 	.word	0x00000000
        /*0040*/ 	.short	0x0016
        /*0042*/ 	.short	0x006c
        /*0044*/ 	.byte	0x00, 0xf0, 0x11, 0x00


	//----- nvinfo : EIATTR_KPARAM_INFO
	.align		4
.L_25:
        /*0048*/ 	.byte	0x04, 0x17
        /*004a*/ 	.short	(.L_27 - .L_26)
.L_26:
        /*004c*/ 	.word	0x00000000
        /*0050*/ 	.short	0x0015
        /*0052*/ 	.short	0x0068
        /*0054*/ 	.byte	0x00, 0xf0, 0x11, 0x00


	//----- nvinfo : EIATTR_KPARAM_INFO
	.align		4
.L_27:
        /*0058*/ 	.byte	0x04, 0x17
        /*005a*/ 	.short	(.L_29 - .L_28)
.L_28:
        /*005c*/ 	.word	0x00000000
        /*0060*/ 	.short	0x0014
        /*0062*/ 	.short	0x0064
        /*0064*/ 	.byte	0x00, 0xf0, 0x11, 0x00


	//----- nvinfo : EIATTR_KPARAM_INFO
	.align		4
.L_29:
        /*0068*/ 	.byte	0x04, 0x17
        /*006a*/ 	.short	(.L_31 - .L_30)
.L_30:
        /*006c*/ 	.word	0x00000000
        /*0070*/ 	.short	0x0013
        /*0072*/ 	.short	0x0060
        /*0074*/ 	.byte	0x00, 0xf0, 0x11, 0x00


	//----- nvinfo : EIATTR_KPARAM_INFO
	.align		4
.L_31:
        /*0078*/ 	.byte	0x04, 0x17
        /*007a*/ 	.short	(.L_33 - .L_32)
.L_32:
        /*007c*/ 	.word	0x00000000
        /*0080*/ 	.short	0x0012
        /*0082*/ 	.short	0x005c
        /*0084*/ 	.byte	0x00, 0xf0, 0x11, 0x00


	//----- nvinfo : EIATTR_KPARAM_INFO
	.align		4
.L_33:
        /*0088*/ 	.byte	0x04, 0x17
        /*008a*/ 	.short	(.L_35 - .L_34)
.L_34:
        /*008c*/ 	.word	0x00000000
        /*0090*/ 	.short	0x0011
        /*0092*/ 	.short	0x0058
        /*0094*/ 	.byte	0x00, 0xf0, 0x11, 0x00


	//----- nvinfo : EIATTR_KPARAM_INFO
	.align		4
.L_35:
        /*0098*/ 	.byte	0x04, 0x17
        /*009a*/ 	.short	(.L_37 - .L_36)
.L_36:
        /*009c*/ 	.word	0x00000000
        /*00a0*/ 	.short	0x0010
        /*00a2*/ 	.short	0x0054
        /*00a4*/ 	.byte	0x00, 0xf0, 0x11, 0x00


	//----- nvinfo : EIATTR_KPARAM_INFO
	.align		4
.L_37:
        /*00a8*/ 	.byte	0x04, 0x17
        /*00aa*/ 	.short	(.L_39 - .L_38)
.L_38:
        /*00ac*/ 	.word	0x00000000
        /*00b0*/ 	.short	0x000f
        /*00b2*/ 	.short	0x0050
        /*00b4*/ 	.byte	0x00, 0xf0, 0x11, 0x00


	//----- nvinfo : EIATTR_KPARAM_INFO
	.align		4
.L_39:
        /*00b8*/ 	.byte	0x04, 0x17
        /*00ba*/ 	.short	(.L_41 - .L_40)
.L_40:
        /*00bc*/ 	.word	0x00000000
        /*00c0*/ 	.short	0x000e
        /*00c2*/ 	.short	0x004c
        /*00c4*/ 	.byte	0x00, 0xf0, 0x11, 0x00


	//----- nvinfo : EIATTR_KPARAM_INFO
	.align		4
.L_41:
        /*00c8*/ 	.byte	0x04, 0x17
        /*00ca*/ 	.short	(.L_43 - .L_42)
.L_42:
        /*00cc*/ 	.word	0x00000000
        /*00d0*/ 	.short	0x000d
        /*00d2*/ 	.short	0x0048
        /*00d4*/ 	.byte	0x00, 0xf0, 0x11, 0x00


	//----- nvinfo : EIATTR_KPARAM_INFO
	.align		4
.L_43:
        /*00d8*/ 	.byte	0x04, 0x17
        /*00da*/ 	.short	(.L_45 - .L_44)
.L_44:
        /*00dc*/ 	.word	0x00000000
        /*00e0*/ 	.short	0x000c
        /*00e2*/ 	.short	0x0044
        /*00e4*/ 	.byte	0x00, 0xf0, 0x11, 0x00


	//----- nvinfo : EIATTR_KPARAM_INFO
	.align		4
.L_45:
        /*00e8*/ 	.byte	0x04, 0x17
        /*00ea*/ 	.short	(.L_47 - .L_46)
.L_46:
        /*00ec*/ 	.word	0x00000000
        /*00f0*/ 	.short	0x000b
        /*00f2*/ 	.short	0x0040
        /*00f4*/ 	.byte	0x00, 0xf0, 0x11, 0x00


	//----- nvinfo : EIATTR_KPARAM_INFO
	.align		4
.L_47:
        /*00f8*/ 	.byte	0x04, 0x17
        /*00fa*/ 	.short	(.L_49 - .L_48)
.L_48:
        /*00fc*/ 	.word	0x00000000
        /*0100*/ 	.short	0x000a
        /*0102*/ 	.short	0x003c
        /*0104*/ 	.byte	0x00, 0xf0, 0x11, 0x00


	//----- nvinfo : EIATTR_KPARAM_INFO
	.align		4
.L_49:
        /*0108*/ 	.byte	0x04, 0x17
        /*010a*/ 	.short	(.L_51 - .L_50)
.L_50:
        /*010c*/ 	.word	0x00000000
        /*0110*/ 	.short	0x0009
        /*0112*/ 	.short	0x0038
        /*0114*/ 	.byte	0x00, 0xf0, 0x11, 0x00


	//----- nvinfo : EIATTR_KPARAM_INFO
	.align		4
.L_51:
        /*0118*/ 	.byte	0x04, 0x17
        /*011a*/ 	.short	(.L_53 - .L_52)
.L_52:
        /*011c*/ 	.word	0x00000000
        /*0120*/ 	.short	0x0008
        /*0122*/ 	.short	0x0034
        /*0124*/ 	.byte	0x00, 0xf0, 0x11, 0x00


	//----- nvinfo : EIATTR_KPARAM_INFO
	.align		4
.L_53:
        /*0128*/ 	.byte	0x04, 0x17
        /*012a*/ 	.short	(.L_55 - .L_54)
.L_54:
        /*012c*/ 	.word	0x00000000
        /*0130*/ 	.short	0x0007
        /*0132*/ 	.short	0x0030
        /*0134*/ 	.byte	0x00, 0xf0, 0x11, 0x00


	//----- nvinfo : EIATTR_KPARAM_INFO
	.align		4
.L_55:
        /*0138*/ 	.byte	0x04, 0x17
        /*013a*/ 	.short	(.L_57 - .L_56)
.L_56:
        /*013c*/ 	.word	0x00000000
        /*0140*/ 	.short	0x0006
        /*0142*/ 	.short	0x002c
        /*0144*/ 	.byte	0x00, 0xf0, 0x11, 0x00


	//----- nvinfo : EIATTR_KPARAM_INFO
	.align		4
.L_57:
        /*0148*/ 	.byte	0x04, 0x17
        /*014a*/ 	.short	(.L_59 - .L_58)
.L_58:
        /*014c*/ 	.word	0x00000000
        /*0150*/ 	.short	0x0005
        /*0152*/ 	.short	0x0028
        /*0154*/ 	.byte	0x00, 0xf0, 0x11, 0x00


	//----- nvinfo : EIATTR_KPARAM_INFO
	.align		4
.L_59:
        /*0158*/ 	.byte	0x04, 0x17
        /*015a*/ 	.short	(.L_61 - .L_60)
.L_60:
        /*015c*/ 	.word	0x00000000
        /*0160*/ 	.short	0x0004
        /*0162*/ 	.short	0x0020
        /*0164*/ 	.byte	0x00, 0xf4, 0x21, 0x00


	//----- nvinfo : EIATTR_KPARAM_INFO
	.align		4
.L_61:
        /*0168*/ 	.byte	0x04, 0x17
        /*016a*/ 	.short	(.L_63 - .L_62)
.L_62:
        /*016c*/ 	.word	0x00000000
        /*0170*/ 	.short	0x0003
        /*0172*/ 	.short	0x0018
        /*0174*/ 	.byte	0x00, 0xf4, 0x21, 0x00


	//----- nvinfo : EIATTR_KPARAM_INFO
	.align		4
.L_63:
        /*0178*/ 	.byte	0x04, 0x17
        /*017a*/ 	.short	(.L_65 - .L_64)
.L_64:
        /*017c*/ 	.word	0x00000000
        /*0180*/ 	.short	0x0002
        /*0182*/ 	.short	0x0010
        /*0184*/ 	.byte	0x00, 0xf4, 0x21, 0x00


	//----- nvinfo : EIATTR_KPARAM_INFO
	.align		4
.L_65:
        /*0188*/ 	.byte	0x04, 0x17
        /*018a*/ 	.short	(.L_67 - .L_66)
.L_66:
        /*018c*/ 	.word	0x00000000
        /*0190*/ 	.short	0x0001
        /*0192*/ 	.short	0x0008
        /*0194*/ 	.byte	0x00, 0xf4, 0x21, 0x00


	//----- nvinfo : EIATTR_KPARAM_INFO
	.align		4
.L_67:
        /*0198*/ 	.byte	0x04, 0x17
        /*019a*/ 	.short	(.L_69 - .L_68)
.L_68:
        /*019c*/ 	.word	0x00000000
        /*01a0*/ 	.short	0x0000
        /*01a2*/ 	.short	0x0000
        /*01a4*/ 	.byte	0x00, 0xf4, 0x21, 0x00


	//----- nvinfo : EIATTR_AT_ENTRY_FRAGMENTS
	.align		4
.L_69:
        /*01a8*/ 	.byte	0x04, 0x4f
        /*01aa*/ 	.short	(.L_71 - .L_70)


	//   ....[0]....
.L_70:
        /*01ac*/ 	.word	0x00000004


	//----- nvinfo : EIATTR_RESERVED_SMEM_USED
	.align		4
.L_71:
        /*01b0*/ 	.byte	0x01, 0x41
	.zero		2


	//----- nvinfo : EIATTR_SPARSE_MMA_MASK
	.align		4
        /*01b4*/ 	.byte	0x03, 0x50
        /*01b6*/ 	.short	0x0000


	//----- nvinfo : EIATTR_TCGEN05_1CTA_USED
	.align		4
        /*01b8*/ 	.byte	0x01, 0x51
	.zero		2


	//----- nvinfo : EIATTR_MAXREG_COUNT
	.align		4
        /*01bc*/ 	.byte	0x03, 0x1b
        /*01be*/ 	.short	0x00ff


	//----- nvinfo : EIATTR_NUM_BARRIERS
	.align		4
        /*01c0*/ 	.byte	0x02, 0x4c
        /*01c2*/ 	.byte	0x01
	.zero		1


	//----- nvinfo : EIATTR_ANNOTATIONS
	.align		4
        /*01c4*/ 	.byte	0x04, 0x55
        /*01c6*/ 	.short	(.L_73 - .L_72)


	//   ....[0]....
.L_72:
        /*01c8*/ 	.word	0x00000001
        /*01cc*/ 	.byte	0x20, 0x17, 0x00, 0x00, 0x01, 0x00, 0x00, 0x00, 0x50, 0x17, 0x00, 0x00, 0x01, 0x00, 0x00, 0x00
        /* <DEDUP_REMOVED lines=89> */
        /*076c*/ 	.byte	0x40, 0xb0, 0x00, 0x00, 0x01, 0x00, 0x00, 0x00, 0x90, 0xb0, 0x00, 0x00


	//----- nvinfo : EIATTR_INT_WARP_WIDE_INSTR_OFFSETS
	.align		4
.L_73:
        /*0778*/ 	.byte	0x04, 0x31
        /*077a*/ 	.short	(.L_75 - .L_74)


	//   ....[0]....
.L_74:
        /*077c*/ 	.word	0x00001da0


	//   ....[1]....
        /*0780*/ 	.word	0x00001db0


	//   ....[2]....
        /*0784*/ 	.word	0x00002840


	//   ....[3]....
        /*0788*/ 	.word	0x00002c60


	//   ....[4]....
        /*078c*/ 	.word	0x000081c0


	//   ....[5]....
        /*0790*/ 	.word	0x0000cf60


	//   ....[6]....
        /*0794*/ 	.word	0x0000cfb0


	//----- nvinfo : EIATTR_COOP_GROUP_MASK_REGIDS
	.align		4
.L_75:
        /*0798*/ 	.byte	0x04, 0x29
        /*079a*/ 	.short	(.L_77 - .L_76)


	//   ....[0]....
.L_76:
        /*079c*/ 	.word	0xffffffff


	//   ....[1]....
        /*07a0*/ 	.word	0xffffffff


	//   ....[2]....
        /*07a4*/ 	.word	0xffffffff


	//   ....[3]....
        /*07a8*/ 	.word	0xffffffff


	//   ....[4]....
        /*07ac*/ 	.word	0xffffffff


	//   ....[5]....
        /*07b0*/ 	.word	0xffffffff


	//   ....[6]....
        /*07b4*/ 	.word	0xffffffff


	//   ....[7]....
        /*07b8*/ 	.word	0xffffffff


	//   ....[8]....
        /*07bc*/ 	.word	0xffffffff


	//   ....[9]....
        /*07c0*/ 	.word	0xffffffff


	//   ....[10]....
        /*07c4*/ 	.word	0xffffffff


	//   ....[11]....
        /*07c8*/ 	.word	0xffffffff


	//----- nvinfo : EIATTR_COOP_GROUP_INSTR_OFFSETS
	.align		4
.L_77:
        /*07cc*/ 	.byte	0x04, 0x28
        /*07ce*/ 	.short	(.L_79 - .L_78)


	//   ....[0]....
.L_78:
        /*07d0*/ 	.word	0x00000070


	//   ....[1]....
        /*07d4*/ 	.word	0x00000330


	//   ....[2]....
        /*07d8*/ 	.word	0x00003d80


	//   ....[3]....
        /*07dc*/ 	.word	0x00003f30


	//   ....[4]....
        /*07e0*/ 	.word	0x000047a0


	//   ....[5]....
        /*07e4*/ 	.word	0x000049a0


	//   ....[6]....
        /*07e8*/ 	.word	0x00008ef0


	//   ....[7]....
        /*07ec*/ 	.word	0x00008f60


	//   ....[8]....
        /*07f0*/ 	.word	0x000097d0


	//   ....[9]....
        /*07f4*/ 	.word	0x00009860


	//   ....[10]....
        /*07f8*/ 	.word	0x0000cdf0


	//   ....[11]....
        /*07fc*/ 	.word	0x0000d060


	//----- nvinfo : EIATTR_VRC_CTA_INIT_COUNT
	.align		4
.L_79:
        /*0800*/ 	.byte	0x02, 0x4a
        /*0802*/ 	.byte	0x80
	.zero		1


	//----- nvinfo : EIATTR_MBARRIER_INSTR_OFFSETS
	.align		4
        /*0804*/ 	.byte	0x04, 0x39
        /*0806*/ 	.short	(.L_81 - .L_80)


	//   ....[0]....
.L_80:
        /*0808*/ 	.word	0x00002040
        /*080c*/ 	.word	0x000000ff
        /*0810*/ 	.word	0x00000000
        /*0814*/ 	.short	0x0100
        /*0816*/ 	.byte	0x12
	.zero		1


	//   ....[1]....
        /*0818*/ 	.word	0x00002850
        /*081c*/ 	.word	0x000000ff
        /*0820*/ 	.word	0x00010008
        /*0824*/ 	.short	0x0100
        /*0826*/ 	.byte	0x0e
	.zero		1


	//   ....[2]....
        /*0828*/ 	.word	0x00002d30
        /*082c*/ 	.word	0x000000ff
        /*0830*/ 	.word	0x00004000
        /*0834*/ 	.short	0x0100
        /*0836*/ 	.byte	0x0e
	.zero		1


	//   ....[3]....
        /*0838*/ 	.word	0x00002f90
        /*083c*/ 	.word	0x000000ff
        /*0840*/ 	.word	0x00004000
        /*0844*/ 	.short	0x010a
        /*0846*/ 	.byte	0x0e
	.zero		1


	//   ....[4]....
        /*0848*/ 	.word	0x00003080
        /*084c*/ 	.word	0x000000ff
        /*0850*/ 	.word	0x00004000
        /*0854*/ 	.short	0x0108
        /*0856*/ 	.byte	0x0e
	.zero		1


	//   ....[5]....
        /*0858*/ 	.word	0x00008290
        /*085c*/ 	.word	0x000000ff
        /*0860*/ 	.word	0x00010010
        /*0864*/ 	.short	0x0100
        /*0866*/ 	.byte	0x0e
	.zero		1


	//   ....[6]....
        /*0868*/ 	.word	0x00008400
        /*086c*/ 	.word	0x000000ff
        /*0870*/ 	.word	0x00010010
        /*0874*/ 	.short	0x010a
        /*0876*/ 	.byte	0x0e
	.zero		1


	//   ....[7]....
        /*0878*/ 	.word	0x00008580
        /*087c*/ 	.word	0x000000ff
        /*0880*/ 	.word	0x00010010
        /*0884*/ 	.short	0x0108
        /*0886*/ 	.byte	0x0e
	.zero		1


	//   ....[8]....
        /*0888*/ 	.word	0x000098d0
        /*088c*/ 	.word	0x000000ff
        /*0890*/ 	.word	0x00000000
        /*0894*/ 	.short	0x010a
        /*0896*/ 	.byte	0x12
	.zero		1


	//   ....[9]....
        /*0898*/ 	.word	0x0000b160
        /*089c*/ 	.word	0x000000ff
        /*08a0*/ 	.word	0x00000000
        /*08a4*/ 	.short	0x010a
        /*08a6*/ 	.byte	0x12
	.zero		1


	//   ....[10]....
        /*08a8*/ 	.word	0x0000b2b0
        /*08ac*/ 	.word	0x000000ff
        /*08b0*/ 	.word	0x00010000
        /*08b4*/ 	.short	0x0108
        /*08b6*/ 	.byte	0x0e
	.zero		1


	//   ....[11]....
        /*08b8*/ 	.word	0x0000b3b0
        /*08bc*/ 	.word	0x000000ff
        /*08c0*/ 	.word	0x00010008
        /*08c4*/ 	.short	0x0108
        /*08c6*/ 	.byte	0x0e
	.zero		1


	//   ....[12]....
        /*08c8*/ 	.word	0x0000d080
        /*08cc*/ 	.word	0x000000ff
        /*08d0*/ 	.word	0x00004000
        /*08d4*/ 	.short	0x010a
        /*08d6*/ 	.byte	0x0e
	.zero		1


	//   ....[13]....
        /*08d8*/ 	.word	0x0000d0b0
        /*08dc*/ 	.word	0x000000ff
        /*08e0*/ 	.word	0x00010010
        /*08e4*/ 	.short	0x010a
        /*08e6*/ 	.byte	0x0e
	.zero		1


	//   ....[14]....
        /*08e8*/ 	.word	0x0000d0f0
        /*08ec*/ 	.word	0x000000ff
        /*08f0*/ 	.word	0x00000000
        /*08f4*/ 	.short	0x010a
        /*08f6*/ 	.byte	0x12
	.zero		1


	//   ....[15]....
        /*08f8*/ 	.word	0x0000d120
        /*08fc*/ 	.word	0x000000ff
        /*0900*/ 	.word	0x00000000
        /*0904*/ 	.short	0x010a
        /*0906*/ 	.byte	0x12
	.zero		1


	//----- nvinfo : EIATTR_NUM_MBARRIERS
	.align		4
.L_81:
        /*0908*/ 	.byte	0x03, 0x38
        /*090a*/ 	.short	0xffff


	//----- nvinfo : EIATTR_EXIT_INSTR_OFFSETS
	.align		4
        /*090c*/ 	.byte	0x04, 0x1c
        /*090e*/ 	.short	(.L_83 - .L_82)


	//   ....[0]....
.L_82:
        /*0910*/ 	.word	0x0000d070


	//----- nvinfo : EIATTR_REQNTID
	.align		4
.L_83:
        /*0914*/ 	.byte	0x04, 0x10
        /*0916*/ 	.short	(.L_85 - .L_84)
.L_84:
        /*0918*/ 	.word	0x00000100
        /*091c*/ 	.word	0x00000001
        /*0920*/ 	.word	0x00000001


	//----- nvinfo : EIATTR_CRS_STACK_SIZE
	.align		4
.L_85:
        /*0924*/ 	.byte	0x04, 0x1e
        /*0926*/ 	.short	(.L_87 - .L_86)
.L_86:
        /*0928*/ 	.word	0x00000000


	//----- nvinfo : EIATTR_CBANK_PARAM_SIZE
	.align		4
.L_87:
        /*092c*/ 	.byte	0x03, 0x19
        /*092e*/ 	.short	0x0088


	//----- nvinfo : EIATTR_PARAM_CBANK
	.align		4
        /*0930*/ 	.byte	0x04, 0x0a
        /*0932*/ 	.short	(.L_89 - .L_88)
	.align		4
.L_88:
        /*0934*/ 	.word	index@(.nv.constant0.attn_fwd)
        /*0938*/ 	.short	0x0380
        /*093a*/ 	.short	0x0088


	//----- nvinfo : EIATTR_SW_WAR
	.align		4
.L_89:
        /*093c*/ 	.byte	0x04, 0x36
        /*093e*/ 	.short	(.L_91 - .L_90)
.L_90:
        /*0940*/ 	.word	0x00000008
.L_91:


//--------------------- .nv.compat                --------------------------
	.section	.nv.compat,"",@"SHT_CUDA_COMPAT_INFO"
	.align	4
        /*0000*/ 	.byte	0x02, 0x02, 0x02, 0x00, 0x02, 0x05, 0x05, 0x00, 0x02, 0x03, 0x00, 0x00, 0x02, 0x06, 0x01, 0x00


//--------------------- .nv.callgraph             --------------------------
	.section	.nv.callgraph,"",@"SHT_CUDA_CALLGRAPH"
	.align	4
	.sectionentsize	8
	.align		4
        /*0000*/ 	.word	0x00000000
	.align		4
        /*0004*/ 	.word	0xffffffff
	.align		4
        /*0008*/ 	.word	0x00000000
	.align		4
        /*000c*/ 	.word	0xfffffffe
	.align		4
        /*0010*/ 	.word	0x00000000
	.align		4
        /*0014*/ 	.word	0xfffffffd
	.align		4
        /*0018*/ 	.word	0x00000000
	.align		4
        /*001c*/ 	.word	0xfffffffc


//--------------------- .nv.constant4             --------------------------
	.section	.nv.constant4,"a",@progbits
	.align	8
	.align		8
.nv.constant4:
        /*0000*/ 	.dword	_$_str


//--------------------- .text.attn_fwd            --------------------------
	.section	.text.attn_fwd,"ax",@progbits
	.align	128
        .global         attn_fwd
        .type           attn_fwd,@function
        .size           attn_fwd,(.L_x_27 - attn_fwd)
        .other          attn_fwd,@"STO_CUDA_ENTRY STV_DEFAULT"
attn_fwd:
.text.attn_fwd:
[----:B------:R-:W0:Y:S01]  /*0000*/  LDC R1, c[0x0][0x37c] ;  /* 0x0000df00ff017b82 */ /* 0x000e220000000800 */
[----:B------:R-:W1:Y:S01]  /*0010*/  S2R R0, SR_TID.X ;  /* 0x0000000000007919 */ /* 0x000e620000002100 */
[----:B0-----:R-:W-:Y:S01]  /*0020*/  VIADD R1, R1, 0xfffffe38 ;  /* 0xfffffe3801017836 */ /* 0x001fe20000000000 */
[----:B-1----:R-:W-:-:S13]  /*0030*/  ISETP.GE.U32.AND P0, PT, R0, 0x20, PT ;  /* 0x000000200000780c */ /* 0x002fda0003f06070 */
[----:B------:R-:W-:Y:S02]  /*0040*/  VOTEU.ANY UP0, P0 ;  /* 0x0000000000ff7886 */ /* 0x000fe40000000100 */
[----:B------:R-:W-:Y:S05]  /*0050*/  BRA.U UP0, `(.L_x_0) ;  /* 0x0000000100b87547 */ /* 0x000fea000b800000 */
[----:B------:R-:W0:Y:S01]  /*0060*/  S2UR UR6, SR_CgaCtaId ;  /* 0x00000000000679c3 */ /* 0x000e220000008800 */
[----:B------:R-:W-:Y:S01]  /*0070*/  NOP ;  /* 0x0000000000007918 */ /* 0x000fe20000000000 */
[----:B------:R-:W-:Y:S02]  /*0080*/  UMOV UR4, 0x40 ;  /* 0x0000004000047882 */ /* 0x000fe40000000000 */
[----:B0-----:R-:W-:-:S09]  /*0090*/  ULEA UR4, UR6, UR4, 0x18 ;  /* 0x0000000406047291 */ /* 0x001fd2000f8ec0ff */
[----:B------:R-:W0:Y:S01]  /*00a0*/  LDS.U8 R0, [UR4] ;  /* 0x00000004ff007984 */ /* 0x000e220008000000 */
[----:B------:R-:W-:Y:S02]  /*00b0*/  UMOV UR4, 0x400 ;  /* 0x0000040000047882 */ /* 0x000fe40000000000 */
[----:B------:R-:W-:Y:S01]  /*00c0*/  ULEA UR4, UR6, UR4, 0x18 ;  /* 0x0000000406047291 */ /* 0x000fe2000f8ec0ff */
[----:B0-----:R-:W-:-:S13]  /*00d0*/  ISETP.NE.AND P0, PT, R0, RZ, PT ;  /* 0x000000ff0000720c */ /* 0x001fda0003f05270 */
[----:B------:R-:W-:Y:S05]  /*00e0*/  @P0 BRA `(.L_x_1) ;  /* 0x00000000007c0947 */ /* 0x000fea0003800000 */
[----:B------:R-:W-:-:S13]  /*00f0*/  ELECT P0, URZ, PT ;  /* 0x0000000000ff782f */ /* 0x000fda0003800000 */
[----:B------:R-:W-:Y:S05]  /*0100*/  @!P0 BRA `(.L_x_2) ;  /* 0x0000000000848947 */ /* 0x000fea0003800000 */
[----:B------:R-:W-:Y:S01]  /*0110*/  UMOV UR5, 0x4 ;  /* 0x0000000400057882 */ /* 0x000fe20000000000 */
[----:B------:R-:W-:Y:S02]  /*0120*/  IMAD.MOV.U32 R4, RZ, RZ, 0x1 ;  /* 0x00000001ff047424 */ /* 0x000fe400078e00ff */
[----:B------:R-:W-:Y:S02]  /*0130*/  IMAD.MOV.U32 R5, RZ, RZ, 0xf ;  /* 0x0000000fff057424 */ /* 0x000fe400078e00ff */
[----:B------:R-:W-:Y:S04]  /*0140*/  DEPBAR.LE SB0, 0x36 ;  /* 0x00008d800000791a */ /* 0x000fe80000000000 */
[----:B------:R-:W0:Y:S02]  /*0150*/  UTCATOMSWS.FIND_AND_SET.ALIGN UP1, UR5, UR5 ;  /* 0x00000005000575e3 */ /* 0x000e240008020800 */
[----:B0-----:R-:W-:-:S04]  /*0160*/  PLOP3.LUT P0, PT, PT, PT, UP1, 0x80, 0x8 ;  /* 0x000000000008781c */ /* 0x001fc80003f0f018 */
[----:B------:R-:W-:-:S04]  /*0170*/  SEL R0, RZ, 0xffffffff, !P0 ;  /* 0xffffffffff007807 */ /* 0x000fc80004000000 */
[----:B------:R-:W-:Y:S01]  /*0180*/  ISETP.NE.AND P0, PT, R0, RZ, PT ;  /* 0x000000ff0000720c */ /* 0x000fe20003f05270 */
[----:B------:R-:W-:-:S12]  /*0190*/  IMAD.U32 R0, RZ, RZ, UR5 ;  /* 0x00000005ff007e24 */ /* 0x000fd8000f8e00ff */
[----:B------:R-:W-:Y:S05]  /*01a0*/  @P0 BRA `(.L_x_3) ;  /* 0x0000000000240947 */ /* 0x000fea0003800000 */
.L_x_4:
[----:B------:R-:W-:Y:S05]  /*01b0*/  NANOSLEEP 0x64 ;  /* 0x000000640000795d */ /* 0x000fea0003800000 */
[----:B------:R-:W-:-:S05]  /*01c0*/  UMOV UR5, 0x4 ;  /* 0x0000000400057882 */ /* 0x000fca0000000000 */
[----:B------:R-:W-:Y:S04]  /*01d0*/  DEPBAR.LE SB0, 0x36 ;  /* 0x00008d800000791a */ /* 0x000fe80000000000 */
[----:B------:R-:W0:Y:S02]  /*01e0*/  UTCATOMSWS.FIND_AND_SET.ALIGN UP1, UR5, UR5 ;  /* 0x00000005000575e3 */ /* 0x000e240008020800 */
[----:B0-----:R-:W-:-:S04]  /*01f0*/  PLOP3.LUT P0, PT, PT, PT, UP1, 0x80, 0x8 ;  /* 0x000000000008781c */ /* 0x001fc80003f0f018 */
[----:B------:R-:W-:-:S04]  /*0200*/  SEL R0, RZ, 0xffffffff, !P0 ;  /* 0xffffffffff007807 */ /* 0x000fc80004000000 */
[----:B------:R-:W-:Y:S01]  /*0210*/  ISETP.NE.AND P0, PT, R0, RZ, PT ;  /* 0x000000ff0000720c */ /* 0x000fe20003f05270 */
[----:B------:R-:W-:-:S12]  /*0220*/  IMAD.U32 R0, RZ, RZ, UR5 ;  /* 0x00000005ff007e24 */ /* 0x000fd8000f8e00ff */
[----:B------:R-:W-:Y:S05]  /*0230*/  @!P0 BRA `(.L_x_4) ;  /* 0xfffffffc00dc8947 */ /* 0x000fea000383ffff */
.L_x_3:
[C---:B------:R-:W-:Y:S01]  /*0240*/  VIADD R3, R0.reuse, 0x10 ;  /* 0x0000001000037836 */ /* 0x040fe20000000000 */
[----:B------:R-:W-:Y:S01]  /*0250*/  UMOV UR5, 0x50 ;  /* 0x0000005000057882 */ /* 0x000fe20000000000 */
[----:B------:R-:W-:Y:S01]  /*0260*/  SHF.L.U32 R2, R5, R0, RZ ;  /* 0x0000000005027219 */ /* 0x000fe200000006ff */
[----:B------:R-:W-:Y:S01]  /*0270*/  ULEA UR5, UR6, UR5, 0x18 ;  /* 0x0000000506057291 */ /* 0x000fe2000f8ec0ff */
[----:B------:R-:W-:Y:S01]  /*0280*/  IMAD.SHL.U32 R0, R0, 0x20, RZ ;  /* 0x0000002000007824 */ /* 0x000fe200078e00ff */
[----:B------:R-:W-:-:S04]  /*0290*/  SHF.L.U32 R3, R4, R3, RZ ;  /* 0x0000000304037219 */ /* 0x000fc800000006ff */
[----:B------:R-:W-:-:S05]  /*02a0*/  LOP3.LUT R2, R3, R2, RZ, 0xfc, !PT ;  /* 0x0000000203027212 */ /* 0x000fca00078efcff */
[----:B------:R0:W-:Y:S04]  /*02b0*/  ATOMS.OR RZ, [UR5], R2 ;  /* 0x00000002ffff798c */ /* 0x0001e8000b000005 */
[----:B------:R0:W-:Y:S01]  /*02c0*/  STS [UR4], R0 ;  /* 0x00000000ff007988 */ /* 0x0001e20008000804 */
[----:B------:R-:W-:Y:S05]  /*02d0*/  BRA `(.L_x_2) ;  /* 0x0000000000107947 */ /* 0x000fea0003800000 */
.L_x_1:
[----:B------:R-:W-:Y:S01]  /*02e0*/  IMAD.MOV.U32 R0, RZ, RZ, -0x1 ;  /* 0xffffffffff007424 */ /* 0x000fe200078e00ff */
[----:B------:R-:W-:-:S04]  /*02f0*/  MOV R2, 0x320 ;  /* 0x0000032000027802 */ /* 0x000fc80000000f00 */
[----:B------:R0:W-:Y:S03]  /*0300*/  STS [UR4], R0 ;  /* 0x00000000ff007988 */ /* 0x0001e60008000804 */
[----:B0-----:R-:W-:Y:S05]  /*0310*/  CALL.REL.NOINC `($__internal_1_$__cuda_sm10x_tcgen05_guardrail_trap_phase_invalid_during_alloc) ;  /* 0x000000cc00987944 */ /* 0x001fea0003c00000 */
.L_x_2:
[----:B------:R-:W-:Y:S05]  /*0320*/  WARPSYNC.ALL ;  /* 0x0000000000007948 */ /* 0x000fea0003800000 */
[----:B------:R-:W-:Y:S01]  /*0330*/  NOP ;  /* 0x0000000000007918 */ /* 0x000fe20000000000 */
.L_x_0:
[----:B------:R-:W1:Y:S01]  /*0340*/  S2UR UR19, SR_CTAID.X ;  /* 0x00000000001379c3 */ /* 0x000e620000002500 */
[----:B------:R-:W2:Y:S01]  /*0350*/  S2R R69, SR_TID.X ;  /* 0x0000000000457919 */ /* 0x000ea20000002100 */
[----:B------:R-:W3:Y:S01]  /*0360*/  LDCU.64 UR4, c[0x0][0x3b0] ;  /* 0x00007600ff0477ac */ /* 0x000ee20008000a00 */
[----:B------:R-:W-:Y:S01]  /*0370*/  UMOV UR14, 0x400 ;  /* 0x00000400000e7882 */ /* 0x000fe20000000000 */
[----:B------:R-:W4:Y:S04]  /*0380*/  LDCU.64 UR34, c[0x0][0x358] ;  /* 0x00006b00ff2277ac */ /* 0x000f280008000a00 */
[----:B------:R-:W0:Y:S08]  /*0390*/  S2UR UR6, SR_CgaCtaId ;  /* 0x00000000000679c3 */ /* 0x000e300000008800 */
[----:B------:R-:W3:Y:S08]  /*03a0*/  S2UR UR15, SR_CTAID.Y ;  /* 0x00000000000f79c3 */ /* 0x000ef00000002600 */
[----:B------:R-:W4:Y:S01]  /*03b0*/  LDC R49, c[0x0][0x3b8] ;  /* 0x0000ee00ff317b82 */ /* 0x000f220000000800 */
[----:B-1----:R-:W-:-:S06]  /*03c0*/  USHF.L.U32 UR19, UR19, 0x6, URZ ;  /* 0x0000000613137899 */ /* 0x002fcc00080006ff */
[----:B0-----:R-:W-:Y:S01]  /*03d0*/  IMAD.U32 R2, RZ, RZ, UR19 ;  /* 0x00000013ff027e24 */ /* 0x001fe2000f8e00ff */
[----:B------:R-:W0:Y:S01]  /*03e0*/  LDC.64 R46, c[0x0][0x380] ;  /* 0x0000e000ff2e7b82 */ /* 0x000e220000000a00 */
[----:B--2---:R-:W-:Y:S01]  /*03f0*/  SHF.R.U32.HI R0, RZ, 0x6, R69 ;  /* 0x00000006ff007819 */ /* 0x004fe20000011645 */
[----:B------:R-:W-:-:S06]  /*0400*/  ULEA UR14, UR6, UR14, 0x18 ;  /* 0x0000000e060e7291 */ /* 0x000fcc000f8ec0ff */
[----:B------:R-:W-:Y:S01]  /*0410*/  BAR.SYNC.DEFER_BLOCKING 0x0 ;  /* 0x0000000000007b1d */ /* 0x000fe20000010000 */
[----:B------:R-:W-:Y:S02]  /*0420*/  LOP3.LUT R3, R2, 0x3f, R69, 0xf8, !PT ;  /* 0x0000003f02037812 */ /* 0x000fe400078ef845 */
[----:B------:R-:W-:Y:S01]  /*0430*/  SGXT.U32 R0, R0, 0x2 ;  /* 0x000000020000781a */ /* 0x000fe20000000000 */
[----:B---3--:R-:W-:Y:S02]  /*0440*/  UIMAD UR4, UR15, UR4, URZ ;  /* 0x000000040f0472a4 */ /* 0x008fe4000f8e02ff */
[----:B------:R-:W-:Y:S02]  /*0450*/  IMAD R3, R3, UR5, RZ ;  /* 0x0000000503037c24 */ /* 0x000fe4000f8e02ff */
[----:B------:R-:W1:Y:S01]  /*0460*/  LDC.64 R152, c[0x0][0x3c0] ;  /* 0x0000f000ff987b82 */ /* 0x000e620000000a00 */
[----:B------:R-:W-:Y:S02]  /*0470*/  USHF.R.S32.HI UR5, URZ, 0x1f, UR4 ;  /* 0x0000001fff057899 */ /* 0x000fe40008011404 */
[----:B------:R-:W-:Y:S01]  /*0480*/  SHF.R.S32.HI R2, RZ, 0x1f, R3 ;  /* 0x0000001fff027819 */ /* 0x000fe20000011403 */
[----:B----4-:R-:W-:-:S04]  /*0490*/  IMAD R0, R0, R49, RZ ;  /* 0x0000003100007224 */ /* 0x010fc800078e02ff */
[----:B------:R-:W2:Y:S01]  /*04a0*/  LDC.64 R70, c[0x0][0x388] ;  /* 0x0000e200ff467b82 */ /* 0x000ea20000000a00 */
[----:B------:R-:W-:Y:S01]  /*04b0*/  IMAD R11, R49, 0x4, R0 ;  /* 0x00000004310b7824 */ /* 0x000fe200078e0200 */
[----:B0-----:R-:W-:-:S03]  /*04c0*/  IADD3 R45, P0, P1, R3, UR4, R46 ;  /* 0x00000004032d7c10 */ /* 0x001fc6000f91e02e */
[----:B------:R-:W-:Y:S01]  /*04d0*/  IMAD R4, R49, 0x4, R11 ;  /* 0x0000000431047824 */ /* 0x000fe200078e020b */
[----:B------:R-:W-:Y:S01]  /*04e0*/  LEA.HI R16, R69, 0x3c, RZ, 0x1a ;  /* 0x0000003c45107811 */ /* 0x000fe200078fd0ff */
[----:B------:R-:W0:Y:S01]  /*04f0*/  LDS R51, [UR14] ;  /* 0x0000000eff337984 */ /* 0x000e220008000800 */
[----:B------:R-:W-:Y:S01]  /*0500*/  IADD3.X R47, PT, PT, R2, UR5, R47, P0, P1 ;  /* 0x00000005022f7c10 */ /* 0x000fe200087e242f */
[----:B------:R-:W-:Y:S01]  /*0510*/  IMAD R20, R49, 0x8, R4 ;  /* 0x0000000831147824 */ /* 0x000fe200078e0204 */
[----:B------:R-:W-:Y:S01]  /*0520*/  BAR.SYNC.DEFER_BLOCKING 0x0 ;  /* 0x0000000000007b1d */ /* 0x000fe20000010000 */
[-C--:B------:R-:W-:Y:S02]  /*0530*/  IADD3 R2, P0, PT, R0, R45.reuse, RZ ;  /* 0x0000002d00027210 */ /* 0x080fe40007f1e0ff */
[----:B------:R-:W-:Y:S02]  /*0540*/  IADD3 R6, P1, PT, R4, R45, RZ ;  /* 0x0000002d04067210 */ /* 0x000fe40007f3e0ff */
[----:B------:R-:W-:Y:S01]  /*0550*/  LEA.HI.X.SX32 R3, R0, R47, 0x1, P0 ;  /* 0x0000002f00037211 */ /* 0x000fe200000f0eff */
[----:B------:R-:W3:Y:S01]  /*0560*/  LDCU UR4, c[0x0][0x3c8] ;  /* 0x00007900ff0477ac */ /* 0x000ee20008000800 */
[----:B------:R-:W-:-:S02]  /*0570*/  LEA.HI R0, R69, 0xc, RZ, 0x1a ;  /* 0x0000000c45007811 */ /* 0x000fc400078fd0ff */
[----:B------:R-:W-:Y:S02]  /*0580*/  LEA.HI.X.SX32 R7, R4, R47, 0x1, P1 ;  /* 0x0000002f04077211 */ /* 0x000fe400008f0eff */
[----:B------:R-:W-:Y:S01]  /*0590*/  LEA.HI R4, R69, 0x1c, RZ, 0x1a ;  /* 0x0000001c45047811 */ /* 0x000fe200078fd0ff */
[----:B------:R-:W-:Y:S01]  /*05a0*/  IMAD R13, R0, R49, RZ ;  /* 0x00000031000d7224 */ /* 0x000fe200078e02ff */
[-C--:B------:R-:W-:Y:S02]  /*05b0*/  IADD3 R8, P1, PT, R20, R45.reuse, RZ ;  /* 0x0000002d14087210 */ /* 0x080fe40007f3e0ff */
[----:B------:R-:W-:Y:S01]  /*05c0*/  IADD3 R10, P0, PT, R11, R45, RZ ;  /* 0x0000002d0b0a7210 */ /* 0x000fe20007f1e0ff */
[----:B------:R-:W-:Y:S01]  /*05d0*/  IMAD R4, R4, R49, RZ ;  /* 0x0000003104047224 */ /* 0x000fe200078e02ff */
[----:B------:R-:W-:Y:S02]  /*05e0*/  LEA.HI.X.SX32 R9, R20, R47, 0x1, P1 ;  /* 0x0000002f14097211 */ /* 0x000fe400008f0eff */
[----:B------:R-:W-:-:S02]  /*05f0*/  LEA.HI R0, R69, 0x2c, RZ, 0x1a ;  /* 0x0000002c45007811 */ /* 0x000fc400078fd0ff */
[----:B------:R-:W-:Y:S02]  /*0600*/  IADD3 R12, P1, PT, R13, R45, RZ ;  /* 0x0000002d0d0c7210 */ /* 0x000fe40007f3e0ff */
[-C--:B------:R-:W-:Y:S01]  /*0610*/  LEA.HI.X.SX32 R11, R11, R47.reuse, 0x1, P0 ;  /* 0x0000002f0b0b7211 */ /* 0x080fe200000f0eff */
[----:B------:R4:W5:Y:S01]  /*0620*/  LDG.E.U8 R5, desc[UR34][R2.64] ;  /* 0x0000002202057981 */ /* 0x000962000c1e1100 */
[----:B------:R-:W-:Y:S01]  /*0630*/  LEA.HI.X.SX32 R13, R13, R47, 0x1, P1 ;  /* 0x0000002f0d0d7211 */ /* 0x000fe200008f0eff */
[----:B------:R-:W-:Y:S02]  /*0640*/  IMAD R19, R16, R49, RZ ;  /* 0x0000003110137224 */ /* 0x000fe400078e02ff */
[----:B------:R0:W5:Y:S01]  /*0650*/  LDG.E.U8 R7, desc[UR34][R6.64] ;  /* 0x0000002206077981 */ /* 0x000162000c1e1100 */
[C---:B------:R-:W-:Y:S02]  /*0660*/  LEA.HI R17, R69.reuse, 0x4c, RZ, 0x1a ;  /* 0x0000004c45117811 */ /* 0x040fe400078fd0ff */
[----:B------:R-:W-:Y:S01]  /*0670*/  LEA.HI R18, R69, 0x5c, RZ, 0x1a ;  /* 0x0000005c45127811 */ /* 0x000fe200078fd0ff */
[----:B------:R-:W-:Y:S01]  /*0680*/  IMAD R20, R49, 0x4, R20 ;  /* 0x0000000431147824 */ /* 0x000fe200078e0214 */
[----:B------:R-:W5:Y:S01]  /*0690*/  LDG.E.U8 R9, desc[UR34][R8.64] ;  /* 0x0000002208097981 */ /* 0x000f62000c1e1100 */
[----:B----4-:R-:W-:Y:S01]  /*06a0*/  IADD3 R2, P0, PT, R4, R45, RZ ;  /* 0x0000002d04027210 */ /* 0x010fe20007f1e0ff */
[----:B0-----:R-:W-:-:S03]  /*06b0*/  IMAD R6, R0, R49, RZ ;  /* 0x0000003100067224 */ /* 0x001fc600078e02ff */
[----:B------:R-:W-:Y:S01]  /*06c0*/  LEA.HI.X.SX32 R3, R4, R47, 0x1, P0 ;  /* 0x0000002f04037211 */ /* 0x000fe200000f0eff */
[----:B------:R0:W5:Y:S01]  /*06d0*/  LDG.E.U8 R0, desc[UR34][R10.64] ;  /* 0x000000220a007981 */ /* 0x000162000c1e1100 */
[----:B------:R-:W-:Y:S01]  /*06e0*/  IMAD R21, R17, R49, RZ ;  /* 0x0000003111157224 */ /* 0x000fe200078e02ff */
[CC--:B------:R-:W-:Y:S02]  /*06f0*/  IADD3 R16, P0, PT, R19.reuse, R45.reuse, RZ ;  /* 0x0000002d13107210 */ /* 0x0c0fe40007f1e0ff */
[C---:B------:R-:W-:Y:S01]  /*0700*/  IADD3 R14, P1, PT, R6.reuse, R45, RZ ;  /* 0x0000002d060e7210 */ /* 0x040fe20007f3e0ff */
[----:B------:R4:W5:Y:S01]  /*0710*/  LDG.E.U8 R4, desc[UR34][R12.64] ;  /* 0x000000220c047981 */ /* 0x000962000c1e1100 */
[-C--:B------:R-:W-:Y:S02]  /*0720*/  LEA.HI.X.SX32 R17, R19, R47.reuse, 0x1, P0 ;  /* 0x0000002f13117211 */ /* 0x080fe400000f0eff */
[----:B------:R-:W-:Y:S02]  /*0730*/  LEA.HI.X.SX32 R15, R6, R47, 0x1, P1 ;  /* 0x0000002f060f7211 */ /* 0x000fe400008f0eff */
[C---:B0-----:R-:W-:Y:S01]  /*0740*/  LEA.HI R10, R69.reuse, 0x6c, RZ, 0x1a ;  /* 0x0000006c450a7811 */ /* 0x041fe200078fd0ff */
[----:B------:R0:W5:Y:S01]  /*0750*/  LDG.E.U8 R6, desc[UR34][R2.64] ;  /* 0x0000002202067981 */ /* 0x000162000c1e1100 */
[----:B------:R-:W-:Y:S01]  /*0760*/  LEA.HI R11, R69, 0x7c, RZ, 0x1a ;  /* 0x0000007c450b7811 */ /* 0x000fe200078fd0ff */
[----:B----4-:R-:W-:Y:S01]  /*0770*/  IMAD R12, R18, R49, RZ ;  /* 0x00000031120c7224 */ /* 0x010fe200078e02ff */
[CC--:B------:R-:W-:Y:S01]  /*0780*/  IADD3 R18, P1, PT, R21.reuse, R45.reuse, RZ ;  /* 0x0000002d15127210 */ /* 0x0c0fe20007f3e0ff */
[----:B------:R4:W5:Y:S03]  /*0790*/  LDG.E.U8 R8, desc[UR34][R14.64] ;  /* 0x000000220e087981 */ /* 0x000966000c1e1100 */
[----:B------:R-:W-:Y:S01]  /*07a0*/  IADD3 R22, P0, PT, R12, R45, RZ ;  /* 0x0000002d0c167210 */ /* 0x000fe20007f1e0ff */
[----:B0-----:R-:W-:Y:S01]  /*07b0*/  IMAD R2, R10, R49, RZ ;  /* 0x000000310a027224 */ /* 0x001fe200078e02ff */
[----:B------:R-:W-:Y:S01]  /*07c0*/  LEA.HI.X.SX32 R19, R21, R47, 0x1, P1 ;  /* 0x0000002f15137211 */ /* 0x000fe200008f0eff */
[----:B------:R-:W-:Y:S01]  /*07d0*/  IMAD R3, R11, R49, RZ ;  /* 0x000000310b037224 */ /* 0x000fe200078e02ff */
[----:B------:R-:W-:Y:S01]  /*07e0*/  LEA.HI.X.SX32 R23, R12, R47, 0x1, P0 ;  /* 0x0000002f0c177211 */ /* 0x000fe200000f0eff */
[----:B------:R0:W5:Y:S01]  /*07f0*/  LDG.E.U8 R10, desc[UR34][R16.64] ;  /* 0x00000022100a7981 */ /* 0x000162000c1e1100 */
[----:B------:R-:W-:-:S02]  /*0800*/  IADD3 R26, P1, PT, R2, R45, RZ ;  /* 0x0000002d021a7210 */ /* 0x000fc40007f3e0ff */
[----:B------:R-:W-:Y:S01]  /*0810*/  IADD3 R28, P0, PT, R3, R45, RZ ;  /* 0x0000002d031c7210 */ /* 0x000fe20007f1e0ff */
[----:B----4-:R-:W-:Y:S01]  /*0820*/  IMAD R15, R49, 0x4, R20 ;  /* 0x00000004310f7824 */ /* 0x010fe200078e0214 */
[-C--:B------:R-:W-:Y:S01]  /*0830*/  LEA.HI.X.SX32 R27, R2, R47.reuse, 0x1, P1 ;  /* 0x0000002f021b7211 */ /* 0x080fe200008f0eff */
[----:B------:R4:W5:Y:S01]  /*0840*/  LDG.E.U8 R11, desc[UR34][R18.64] ;  /* 0x00000022120b7981 */ /* 0x000962000c1e1100 */
[----:B------:R-:W-:Y:S02]  /*0850*/  LEA.HI.X.SX32 R29, R3, R47, 0x1, P0 ;  /* 0x0000002f031d7211 */ /* 0x000fe400000f0eff */
[C---:B------:R-:W-:Y:S01]  /*0860*/  IADD3 R2, P0, PT, R20.reuse, R45, RZ ;  /* 0x0000002d14027210 */ /* 0x040fe20007f1e0ff */
[----:B0-----:R-:W-:Y:S01]  /*0870*/  IMAD R16, R49, 0x8, R15 ;  /* 0x0000000831107824 */ /* 0x001fe200078e020f */
[----:B------:R0:W5:Y:S02]  /*0880*/  LDG.E.U8 R12, desc[UR34][R22.64] ;  /* 0x00000022160c7981 */ /* 0x000164000c1e1100 */
[----:B------:R-:W-:-:S02]  /*0890*/  LEA.HI.X.SX32 R3, R20, R47, 0x1, P0 ;  /* 0x0000002f14037211 */ /* 0x000fc400000f0eff */
[C---:B------:R-:W-:Y:S01]  /*08a0*/  IADD3 R20, P0, PT, R15.reuse, R45, RZ ;  /* 0x0000002d0f147210 */ /* 0x040fe20007f1e0ff */
[----:B------:R1:W5:Y:S03]  /*08b0*/  LDG.E.U8 R13, desc[UR34][R26.64] ;  /* 0x000000221a0d7981 */ /* 0x000366000c1e1100 */
[----:B------:R-:W-:Y:S01]  /*08c0*/  LEA.HI.X.SX32 R21, R15, R47, 0x1, P0 ;  /* 0x0000002f0f157211 */ /* 0x000fe200000f0eff */
[----:B------:R-:W5:Y:S01]  /*08d0*/  LDG.E.U8 R14, desc[UR34][R28.64] ;  /* 0x000000221c0e7981 */ /* 0x000f62000c1e1100 */
[C---:B----4-:R-:W-:Y:S01]  /*08e0*/  IADD3 R18, P0, PT, R16.reuse, R45, RZ ;  /* 0x0000002d10127210 */ /* 0x050fe20007f1e0ff */
[C---:B0-----:R-:W-:Y:S02]  /*08f0*/  IMAD R22, R49.reuse, 0x4, R16 ;  /* 0x0000000431167824 */ /* 0x041fe400078e0210 */
[----:B------:R0:W5:Y:S01]  /*0900*/  LDG.E.U8 R15, desc[UR34][R2.64] ;  /* 0x00000022020f7981 */ /* 0x000162000c1e1100 */
[----:B------:R-:W-:Y:S01]  /*0910*/  LEA.HI.X.SX32 R19, R16, R47, 0x1, P0 ;  /* 0x0000002f10137211 */ /* 0x000fe200000f0eff */
[C---:B------:R-:W-:Y:S01]  /*0920*/  IMAD R16, R49.reuse, 0x4, R22 ;  /* 0x0000000431107824 */ /* 0x040fe200078e0216 */
[C---:B------:R-:W-:Y:S01]  /*0930*/  IADD3 R24, P0, PT, R22.reuse, R45, RZ ;  /* 0x0000002d16187210 */ /* 0x040fe20007f1e0ff */
[----:B------:R4:W5:Y:S03]  /*0940*/  LDG.E.U8 R17, desc[UR34][R20.64] ;  /* 0x0000002214117981 */ /* 0x000966000c1e1100 */
[----:B------:R-:W-:Y:S01]  /*0950*/  LEA.HI.X.SX32 R25, R22, R47, 0x1, P0 ;  /* 0x0000002f16197211 */ /* 0x000fe200000f0eff */
[C---:B------:R-:W-:Y:S01]  /*0960*/  IMAD R22, R49.reuse, 0x8, R16 ;  /* 0x0000000831167824 */ /* 0x040fe200078e0210 */
[C---:B-1----:R-:W-:Y:S01]  /*0970*/  IADD3 R26, P0, PT, R16.reuse, R45, RZ ;  /* 0x0000002d101a7210 */ /* 0x042fe20007f1e0ff */
[----:B------:R-:W5:Y:S02]  /*0980*/  LDG.E.U8 R19, desc[UR34][R18.64] ;  /* 0x0000002212137981 */ /* 0x000f64000c1e1100 */
[----:B------:R-:W-:Y:S01]  /*0990*/  IMAD R23, R49, 0x4, R22 ;  /* 0x0000000431177824 */ /* 0x000fe200078e0216 */
[----:B------:R-:W-:-:S02]  /*09a0*/  LEA.HI.X.SX32 R27, R16, R47, 0x1, P0 ;  /* 0x0000002f101b7211 */ /* 0x000fc400000f0eff */
[CC--:B0-----:R-:W-:Y:S01]  /*09b0*/  IADD3 R2, P0, PT, R22.reuse, R45.reuse, RZ ;  /* 0x0000002d16027210 */ /* 0x0c1fe20007f1e0ff */
[----:B------:R-:W-:Y:S01]  /*09c0*/  IMAD R31, R49, 0x4, R23 ;  /* 0x00000004311f7824 */ /* 0x000fe200078e0217 */
[----:B------:R0:W5:Y:S01]  /*09d0*/  LDG.E.U8 R16, desc[UR34][R24.64] ;  /* 0x0000002218107981 */ /* 0x000162000c1e1100 */
[----:B------:R-:W-:Y:S02]  /*09e0*/  IADD3 R28, P1, PT, R23, R45, RZ ;  /* 0x0000002d171c7210 */ /* 0x000fe40007f3e0ff */
[----:B------:R-:W-:Y:S01]  /*09f0*/  LEA.HI.X.SX32 R3, R22, R47, 0x1, P0 ;  /* 0x0000002f16037211 */ /* 0x000fe200000f0eff */
[----:B----4-:R-:W-:Y:S01]  /*0a00*/  IMAD R20, R49, 0x8, R31 ;  /* 0x0000000831147824 */ /* 0x010fe200078e021f */
[----:B------:R-:W-:Y:S01]  /*0a10*/  IADD3 R30, P0, PT, R31, R45, RZ ;  /* 0x0000002d1f1e7210 */ /* 0x000fe20007f1e0ff */
[----:B------:R-:W5:Y:S01]  /*0a20*/  LDG.E.U8 R21, desc[UR34][R26.64] ;  /* 0x000000221a157981 */ /* 0x000f62000c1e1100 */
[-C--:B------:R-:W-:Y:S02]  /*0a30*/  LEA.HI.X.SX32 R29, R23, R47.reuse, 0x1, P1 ;  /* 0x0000002f171d7211 */ /* 0x080fe400008f0eff */
[----:B------:R-:W-:Y:S01]  /*0a40*/  LEA.HI.X.SX32 R31, R31, R47, 0x1, P0 ;  /* 0x0000002f1f1f7211 */ /* 0x000fe200000f0eff */
[C---:B------:R-:W-:Y:S01]  /*0a50*/  IMAD R22, R49.reuse, 0x4, R20 ;  /* 0x0000000431167824 */ /* 0x040fe200078e0214 */
[C---:B------:R-:W-:Y:S01]  /*0a60*/  IADD3 R32, P0, PT, R20.reuse, R45, RZ ;  /* 0x0000002d14207210 */ /* 0x040fe20007f1e0ff */
[----:B------:R1:W5:Y:S03]  /*0a70*/  LDG.E.U8 R23, desc[UR34][R2.64] ;  /* 0x0000002202177981 */ /* 0x000366000c1e1100 */
[----:B------:R-:W-:Y:S01]  /*0a80*/  LEA.HI.X.SX32 R33, R20, R47, 0x1, P0 ;  /* 0x0000002f14217211 */ /* 0x000fe200000f0eff */
[C---:B------:R-:W-:Y:S01]  /*0a90*/  IMAD R20, R49.reuse, 0x4, R22 ;  /* 0x0000000431147824 */ /* 0x040fe200078e0216 */
[C---:B------:R-:W-:Y:S01]  /*0aa0*/  IADD3 R34, P0, PT, R22.reuse, R45, RZ ;  /* 0x0000002d16227210 */ /* 0x040fe20007f1e0ff */
[----:B------:R-:W5:Y:S02]  /*0ab0*/  LDG.E.U8 R18, desc[UR34][R28.64] ;  /* 0x000000221c127981 */ /* 0x000f64000c1e1100 */
[C---:B0-----:R-:W-:Y:S01]  /*0ac0*/  IMAD R24, R49.reuse, 0x8, R20 ;  /* 0x0000000831187824 */ /* 0x041fe200078e0214 */
[----:B------:R-:W-:Y:S01]  /*0ad0*/  LEA.HI.X.SX32 R35, R22, R47, 0x1, P0 ;  /* 0x0000002f16237211 */ /* 0x000fe200000f0eff */
[----:B------:R-:W5:Y:S01]  /*0ae0*/  LDG.E.U8 R25, desc[UR34][R30.64] ;  /* 0x000000221e197981 */ /* 0x000f62000c1e1100 */
[-C--:B------:R-:W-:Y:S01]  /*0af0*/  IADD3 R36, P1, PT, R20, R45.reuse, RZ ;  /* 0x0000002d14247210 */ /* 0x080fe20007f3e0ff */
[----:B------:R-:W-:Y:S01]  /*0b00*/  IMAD R22, R49, 0x4, R24 ;  /* 0x0000000431167824 */ /* 0x000fe200078e0218 */
[----:B-1----:R-:W-:Y:S01]  /*0b10*/  IADD3 R2, P0, PT, R24, R45, RZ ;  /* 0x0000002d18027210 */ /* 0x002fe20007f1e0ff */
[----:B------:R-:W5:Y:S01]  /*0b20*/  LDG.E.U8 R27, desc[UR34][R32.64] ;  /* 0x00000022201b7981 */ /* 0x000f62000c1e1100 */
[----:B------:R-:W-:-:S02]  /*0b30*/  LEA.HI.X.SX32 R37, R20, R47, 0x1, P1 ;  /* 0x0000002f14257211 */ /* 0x000fc400008f0eff */
[----:B------:R-:W-:Y:S01]  /*0b40*/  LEA.HI.X.SX32 R3, R24, R47, 0x1, P0 ;  /* 0x0000002f18037211 */ /* 0x000fe200000f0eff */
[C---:B------:R-:W-:Y:S01]  /*0b50*/  IMAD R24, R49.reuse, 0x4, R22 ;  /* 0x0000000431187824 */ /* 0x040fe200078e0216 */
[C---:B------:R-:W-:Y:S01]  /*0b60*/  IADD3 R38, P0, PT, R22.reuse, R45, RZ ;  /* 0x0000002d16267210 */ /* 0x040fe20007f1e0ff */
[----:B------:R0:W5:Y:S03]  /*0b70*/  LDG.E.U8 R20, desc[UR34][R34.64] ;  /* 0x0000002222147981 */ /* 0x000166000c1e1100 */
[----:B------:R-:W-:Y:S01]  /*0b80*/  LEA.HI.X.SX32 R39, R22, R47, 0x1, P0 ;  /* 0x0000002f16277211 */ /* 0x000fe200000f0eff */
[C---:B------:R-:W-:Y:S01]  /*0b90*/  IMAD R26, R49.reuse, 0x8, R24 ;  /* 0x00000008311a7824 */ /* 0x040fe200078e0218 */
[C---:B------:R-:W-:Y:S01]  /*0ba0*/  IADD3 R40, P0, PT, R24.reuse, R45, RZ ;  /* 0x0000002d18287210 */ /* 0x040fe20007f1e0ff */
[----:B------:R1:W5:Y:S03]  /*0bb0*/  LDG.E.U8 R31, desc[UR34][R2.64] ;  /* 0x00000022021f7981 */ /* 0x000366000c1e1100 */
[----:B------:R-:W-:Y:S01]  /*0bc0*/  LEA.HI.X.SX32 R41, R24, R47, 0x1, P0 ;  /* 0x0000002f18297211 */ /* 0x000fe200000f0eff */
[C---:B------:R-:W-:Y:S01]  /*0bd0*/  IMAD R24, R49.reuse, 0x4, R26 ;  /* 0x0000000431187824 */ /* 0x040fe200078e021a */
[C---:B0-----:R-:W-:Y:S01]  /*0be0*/  IADD3 R34, P0, PT, R26.reuse, R45, RZ ;  /* 0x0000002d1a227210 */ /* 0x041fe20007f1e0ff */
[----:B------:R0:W5:Y:S02]  /*0bf0*/  LDG.E.U8 R29, desc[UR34][R36.64] ;  /* 0x00000022241d7981 */ /* 0x000164000c1e1100 */
[C---:B------:R-:W-:Y:S01]  /*0c00*/  IMAD R28, R49.reuse, 0x4, R24 ;  /* 0x00000004311c7824 */ /* 0x040fe200078e0218 */
[----:B------:R-:W-:Y:S01]  /*0c10*/  LEA.HI.X.SX32 R35, R26, R47, 0x1, P0 ;  /* 0x0000002f1a237211 */ /* 0x000fe200000f0eff */
[----:B------:R4:W5:Y:S02]  /*0c20*/  LDG.E.U8 R22, desc[UR34][R38.64] ;  /* 0x0000002226167981 */ /* 0x000964000c1e1100 */
[C---:B------:R-:W-:Y:S01]  /*0c30*/  IMAD R26, R49.reuse, 0x8, R28 ;  /* 0x00000008311a7824 */ /* 0x040fe200078e021c */
[C---:B-1----:R-:W-:Y:S01]  /*0c40*/  IADD3 R2, P0, PT, R28.reuse, R45, RZ ;  /* 0x0000002d1c027210 */ /* 0x042fe20007f1e0ff */
[----:B------:R1:W5:Y:S02]  /*0c50*/  LDG.E.U8 R33, desc[UR34][R40.64] ;  /* 0x0000002228217981 */ /* 0x000364000c1e1100 */
[C---:B------:R-:W-:Y:S01]  /*0c60*/  IMAD R30, R49.reuse, 0x4, R26 ;  /* 0x00000004311e7824 */ /* 0x040fe200078e021a */
[----:B0-----:R-:W-:Y:S01]  /*0c70*/  SHF.R.U32.HI R36, RZ, 0x7, R69 ;  /* 0x00000007ff247819 */ /* 0x001fe20000011645 */
[----:B------:R0:W5:Y:S01]  /*0c80*/  LDG.E.U8 R35, desc[UR34][R34.64] ;  /* 0x0000002222237981 */ /* 0x000162000c1e1100 */
[----:B------:R-:W-:Y:S01]  /*0c90*/  LEA.HI.X.SX32 R3, R28, R47, 0x1, P0 ;  /* 0x0000002f1c037211 */ /* 0x000fe200000f0eff */
[----:B------:R-:W-:Y:S01]  /*0ca0*/  IMAD R28, R49, 0x4, R30 ;  /* 0x00000004311c7824 */ /* 0x000fe200078e021e */
[----:B----4-:R-:W-:-:S02]  /*0cb0*/  IADD3 R38, P0, PT, R26, R45, RZ ;  /* 0x0000002d1a267210 */ /* 0x010fc40007f1e0ff */
[----:B------:R-:W-:Y:S01]  /*0cc0*/  SGXT.U32 R36, R36, 0x1 ;  /* 0x000000012424781a */ /* 0x000fe20000000000 */
[----:B------:R-:W5:Y:S01]  /*0cd0*/  LDG.E.U8 R37, desc[UR34][R2.64] ;  /* 0x0000002202257981 */ /* 0x000f62000c1e1100 */
[----:B------:R-:W-:Y:S02]  /*0ce0*/  IADD3 R42, P1, PT, R24, R45, RZ ;  /* 0x0000002d182a7210 */ /* 0x000fe40007f3e0ff */
[----:B------:R-:W-:Y:S01]  /*0cf0*/  LEA.HI.X.SX32 R39, R26, R47, 0x1, P0 ;  /* 0x0000002f1a277211 */ /* 0x000fe200000f0eff */
[----:B------:R-:W-:Y:S01]  /*0d00*/  IMAD R26, R36, R153, RZ ;  /* 0x00000099241a7224 */ /* 0x000fe200078e02ff */
[----:B-1----:R-:W-:Y:S02]  /*0d10*/  IADD3 R40, P0, PT, R28, R45, RZ ;  /* 0x0000002d1c287210 */ /* 0x002fe40007f1e0ff */
[----:B------:R-:W-:Y:S02]  /*0d20*/  LEA.HI.X.SX32 R43, R24, R47, 0x1, P1 ;  /* 0x0000002f182b7211 */ /* 0x000fe400008f0eff */
[----:B------:R-:W-:-:S02]  /*0d30*/  IADD3 R44, P1, PT, R30, R45, RZ ;  /* 0x0000002d1e2c7210 */ /* 0x000fc40007f3e0ff */
[-C--:B------:R-:W-:Y:S01]  /*0d40*/  LEA.HI.X.SX32 R41, R28, R47.reuse, 0x1, P0 ;  /* 0x0000002f1c297211 */ /* 0x080fe200000f0eff */
[C---:B------:R-:W-:Y:S01]  /*0d50*/  IMAD R28, R153.reuse, 0x2, R26 ;  /* 0x00000002991c7824 */ /* 0x040fe200078e021a */
[----:B------:R-:W-:Y:S01]  /*0d60*/  LEA.HI.X.SX32 R45, R30, R47, 0x1, P1 ;  /* 0x0000002f1e2d7211 */ /* 0x000fe200008f0eff */
[----:B------:R-:W5:Y:S02]  /*0d70*/  LDG.E.U8 R24, desc[UR34][R42.64] ;  /* 0x000000222a187981 */ /* 0x000f64000c1e1100 */
[C---:B------:R-:W-:Y:S02]  /*0d80*/  IMAD R30, R153.reuse, 0x2, R28 ;  /* 0x00000002991e7824 */ /* 0x040fe400078e021c */
[----:B------:R1:W5:Y:S02]  /*0d90*/  LDG.E.U8 R47, desc[UR34][R38.64] ;  /* 0x00000022262f7981 */ /* 0x000364000c1e1100 */
[C---:B------:R-:W-:Y:S02]  /*0da0*/  IMAD R32, R153.reuse, 0x2, R30 ;  /* 0x0000000299207824 */ /* 0x040fe400078e021e */
[----:B------:R4:W5:Y:S02]  /*0db0*/  LDG.E.U8 R41, desc[UR34][R40.64] ;  /* 0x0000002228297981 */ /* 0x000964000c1e1100 */
[----:B0-----:R-:W-:-:S02]  /*0dc0*/  IMAD R34, R153, 0x2, R32 ;  /* 0x0000000299227824 */ /* 0x001fc400078e0220 */
[----:B------:R0:W5:Y:S02]  /*0dd0*/  LDG.E.U8 R45, desc[UR34][R44.64] ;  /* 0x000000222c2d7981 */ /* 0x000164000c1e1100 */
[----:B-1----:R-:W-:-:S04]  /*0de0*/  IMAD R38, R153, 0x2, R34 ;  /* 0x0000000299267824 */ /* 0x002fc800078e0222 */
[----:B------:R-:W-:-:S04]  /*0df0*/  IMAD R42, R153, 0x2, R38 ;  /* 0x00000002992a7824 */ /* 0x000fc800078e0226 */
[----:B----4-:R-:W-:-:S04]  /*0e00*/  IMAD R40, R153, 0x2, R42 ;  /* 0x0000000299287824 */ /* 0x010fc800078e022a */
[----:B0-----:R-:W-:-:S04]  /*0e10*/  IMAD R44, R153, 0x2, R40 ;  /* 0x00000002992c7824 */ /* 0x001fc800078e0228 */
[----:B------:R-:W-:-:S04]  /*0e20*/  IMAD R46, R153, 0x2, R44 ;  /* 0x00000002992e7824 */ /* 0x000fc800078e022c */
[----:B------:R-:W-:-:S04]  /*0e30*/  IMAD R48, R153, 0x2, R46 ;  /* 0x0000000299307824 */ /* 0x000fc800078e022e */
[----:B------:R-:W-:-:S04]  /*0e40*/  IMAD R50, R153, 0x2, R48 ;  /* 0x0000000299327824 */ /* 0x000fc800078e0230 */
[----:B------:R-:W-:-:S04]  /*0e50*/  IMAD R52, R153, 0x2, R50 ;  /* 0x0000000299347824 */ /* 0x000fc800078e0232 */
[----:B------:R-:W-:-:S04]  /*0e60*/  IMAD R54, R153, 0x2, R52 ;  /* 0x0000000299367824 */ /* 0x000fc800078e0234 */
[----:B------:R-:W-:-:S04]  /*0e70*/  IMAD R56, R153, 0x2, R54 ;  /* 0x0000000299387824 */ /* 0x000fc800078e0236 */
[----:B------:R-:W-:-:S04]  /*0e80*/  IMAD R58, R153, 0x2, R56 ;  /* 0x00000002993a7824 */ /* 0x000fc800078e0238 */
[----:B------:R-:W-:-:S04]  /*0e90*/  IMAD R60, R153, 0x2, R58 ;  /* 0x00000002993c7824 */ /* 0x000fc800078e023a */
[----:B------:R-:W-:Y:S01]  /*0ea0*/  IMAD R62, R153, 0x2, R60 ;  /* 0x00000002993e7824 */ /* 0x000fe200078e023c */
[----:B------:R-:W-:-:S03]  /*0eb0*/  LOP3.LUT R3, R69, 0x7f, RZ, 0xc0, !PT ;  /* 0x0000007f45037812 */ /* 0x000fc600078ec0ff */
[----:B------:R-:W-:Y:S02]  /*0ec0*/  IMAD R64, R153, 0x2, R62 ;  /* 0x0000000299407824 */ /* 0x000fe400078e023e */
[----:B---3--:R-:W-:Y:S02]  /*0ed0*/  IMAD R2, R3, UR4, RZ ;  /* 0x0000000403027c24 */ /* 0x008fe4000f8e02ff */
[C---:B------:R-:W-:Y:S02]  /*0ee0*/  IMAD R66, R153.reuse, 0x2, R64 ;  /* 0x0000000299427824 */ /* 0x040fe400078e0240 */
[----:B------:R-:W-:Y:S01]  /*0ef0*/  IMAD R39, R152, UR15, RZ ;  /* 0x0000000f98277c24 */ /* 0x000fe2000f8e02ff */
[--C-:B------:R-:W-:Y:S01]  /*0f00*/  SHF.R.U32.HI R43, RZ, 0x5, R69.reuse ;  /* 0x00000005ff2b7819 */ /* 0x100fe20000011645 */
[C---:B------:R-:W-:Y:S01]  /*0f10*/  IMAD R68, R153.reuse, 0x2, R66 ;  /* 0x0000000299447824 */ /* 0x040fe200078e0242 */
[----:B------:R-:W-:Y:S02]  /*0f20*/  SHF.R.S32.HI R49, RZ, 0x7, R69 ;  /* 0x00000007ff317819 */ /* 0x000fe40000011445 */
[----:B--2---:R-:W-:Y:S01]  /*0f30*/  IADD3 R173, P0, P1, R2, R70, R39 ;  /* 0x0000004602ad7210 */ /* 0x004fe2000791e027 */
[----:B------:R-:W-:Y:S01]  /*0f40*/  IMAD R70, R153, 0x2, R68 ;  /* 0x0000000299467824 */ /* 0x000fe200078e0244 */
[----:B------:R-:W-:-:S02]  /*0f50*/  R2UR UR8, R43 ;  /* 0x000000002b0872ca */ /* 0x000fc400000e0000 */
[----:B------:R-:W-:Y:S01]  /*0f60*/  SHF.R.S32.HI R43, RZ, 0x1f, R2 ;  /* 0x0000001fff2b7819 */ /* 0x000fe20000011402 */
[----:B------:R-:W-:Y:S01]  /*0f70*/  IMAD R72, R153, 0x2, R70 ;  /* 0x0000000299487824 */ /* 0x000fe200078e0246 */
[----:B------:R-:W-:Y:S02]  /*0f80*/  SGXT R2, R49, 0x1 ;  /* 0x000000013102781a */ /* 0x000fe40000000200 */
[----:B------:R-:W-:Y:S02]  /*0f90*/  SHF.R.S32.HI R74, RZ, 0x1f, R39 ;  /* 0x0000001fff4a7819 */ /* 0x000fe40000011427 */
[----:B------:R-:W-:Y:S01]  /*0fa0*/  LOP3.LUT R39, R2, 0x90, RZ, 0xc0, !PT ;  /* 0x0000009002277812 */ /* 0x000fe200078ec0ff */
[----:B------:R-:W-:Y:S01]  /*0fb0*/  IMAD R2, R153, 0x2, R72 ;  /* 0x0000000299027824 */ /* 0x000fe200078e0248 */
[----:B------:R-:W-:Y:S02]  /*0fc0*/  IADD3.X R43, PT, PT, R43, R71, R74, P0, P1 ;  /* 0x000000472b2b7210 */ /* 0x000fe400007e244a */
[-C--:B------:R-:W-:Y:S01]  /*0fd0*/  IADD3 R130, P0, PT, R26, R173.reuse, RZ ;  /* 0x000000ad1a827210 */ /* 0x080fe20007f1e0ff */
[----:B------:R-:W-:Y:S01]  /*0fe0*/  IMAD R74, R153, 0x2, R2 ;  /* 0x00000002994a7824 */ /* 0x000fe200078e0202 */
[----:B------:R-:W-:-:S02]  /*0ff0*/  IADD3 R116, P1, PT, R28, R173, RZ ;  /* 0x000000ad1c747210 */ /* 0x000fc40007f3e0ff */
[----:B------:R-:W-:Y:S01]  /*1000*/  LEA.HI.X.SX32 R131, R26, R43, 0x1, P0 ;  /* 0x0000002b1a837211 */ /* 0x000fe200000f0eff */
[C---:B------:R-:W-:Y:S01]  /*1010*/  IMAD R26, R153.reuse, 0x2, R74 ;  /* 0x00000002991a7824 */ /* 0x040fe200078e024a */
[----:B------:R-:W-:Y:S02]  /*1020*/  IADD3 R102, P2, PT, R30, R173, RZ ;  /* 0x000000ad1e667210 */ /* 0x000fe40007f5e0ff */
[-C--:B------:R-:W-:Y:S01]  /*1030*/  LEA.HI.X.SX32 R117, R28, R43.reuse, 0x1, P1 ;  /* 0x0000002b1c757211 */ /* 0x080fe200008f0eff */
[C---:B------:R-:W-:Y:S01]  /*1040*/  IMAD R28, R153.reuse, 0x2, R26 ;  /* 0x00000002991c7824 */ /* 0x040fe200078e021a */
[----:B------:R-:W-:Y:S02]  /*1050*/  LEA.HI.X.SX32 R103, R30, R43, 0x1, P2 ;  /* 0x0000002b1e677211 */ /* 0x000fe400010f0eff */
        /* <DEDUP_REMOVED lines=21> */
[----:B------:R-:W-:Y:S02]  /*11b0*/  IADD3 R98, P1, PT, R48, R173, RZ ;  /* 0x000000ad30627210 */ /* 0x000fe40007f3e0ff */
[-C--:B------:R-:W-:Y:S01]  /*11c0*/  LEA.HI.X.SX32 R113, R46, R43.reuse, 0x1, P0 ;  /* 0x0000002b2e717211 */ /* 0x080fe200000f0eff */
[C---:B------:R-:W-:Y:S01]  /*11d0*/  IMAD R46, R153.reuse, 0x2, R44 ;  /* 0x00000002992e7824 */ /* 0x040fe200078e022c */
[----:B------:R-:W-:Y:S02]  /*11e0*/  LEA.HI.X.SX32 R85, R50, R43, 0x1, P2 ;  /* 0x0000002b32557211 */ /* 0x000fe400010f0eff */
[----:B------:R-:W-:Y:S02]  /*11f0*/  IADD3 R96, P2, PT, R56, R173, RZ ;  /* 0x000000ad38607210 */ /* 0x000fe40007f5e0ff */
[----:B------:R-:W-:Y:S01]  /*1200*/  LEA.HI.X.SX32 R99, R48, R43, 0x1, P1 ;  /* 0x0000002b30637211 */ /* 0x000fe200008f0eff */
[----:B------:R-:W-:Y:S01]  /*1210*/  IMAD R48, R153, 0x2, R46 ;  /* 0x0000000299307824 */ /* 0x000fe200078e022e */
[----:B------:R-:W-:-:S02]  /*1220*/  IADD3 R110, P1, PT, R54, R173, RZ ;  /* 0x000000ad366e7210 */ /* 0x000fc40007f3e0ff */
[----:B------:R-:W-:Y:S02]  /*1230*/  LEA.HI.X.SX32 R97, R56, R43, 0x1, P2 ;  /* 0x0000002b38617211 */ /* 0x000fe400010f0eff */
[-C--:B------:R-:W-:Y:S02]  /*1240*/  IADD3 R108, P2, PT, R62, R173.reuse, RZ ;  /* 0x000000ad3e6c7210 */ /* 0x080fe40007f5e0ff */
[----:B------:R-:W-:Y:S01]  /*1250*/  IADD3 R124, P0, PT, R52, R173, RZ ;  /* 0x000000ad347c7210 */ /* 0x000fe20007f1e0ff */
[----:B------:R-:W-:Y:S01]  /*1260*/  IMAD R50, R153, 0x2, R48 ;  /* 0x0000000299327824 */ /* 0x000fe200078e0230 */
[----:B------:R-:W-:Y:S02]  /*1270*/  LEA.HI.X.SX32 R111, R54, R43, 0x1, P1 ;  /* 0x0000002b366f7211 */ /* 0x000fe400008f0eff */
[----:B------:R-:W-:Y:S02]  /*1280*/  IADD3 R122, P1, PT, R60, R173, RZ ;  /* 0x000000ad3c7a7210 */ /* 0x000fe40007f3e0ff */
[----:B------:R-:W-:-:S02]  /*1290*/  LEA.HI.X.SX32 R109, R62, R43, 0x1, P2 ;  /* 0x0000002b3e6d7211 */ /* 0x000fc400010f0eff */
[----:B------:R-:W-:Y:S02]  /*12a0*/  LEA.HI.X.SX32 R125, R52, R43, 0x1, P0 ;  /* 0x0000002b347d7211 */ /* 0x000fe400000f0eff */
[-C--:B------:R-:W-:Y:S01]  /*12b0*/  IADD3 R120, P2, PT, R68, R173.reuse, RZ ;  /* 0x000000ad44787210 */ /* 0x080fe20007f5e0ff */
[C---:B------:R-:W-:Y:S01]  /*12c0*/  IMAD R52, R153.reuse, 0x2, R50 ;  /* 0x0000000299347824 */ /* 0x040fe200078e0232 */
[----:B------:R-:W-:Y:S02]  /*12d0*/  IADD3 R82, P0, PT, R58, R173, RZ ;  /* 0x000000ad3a527210 */ /* 0x000fe40007f1e0ff */
[----:B------:R-:W-:Y:S02]  /*12e0*/  LEA.HI.X.SX32 R123, R60, R43, 0x1, P1 ;  /* 0x0000002b3c7b7211 */ /* 0x000fe400008f0eff */
[----:B------:R-:W-:Y:S02]  /*12f0*/  IADD3 R80, P1, PT, R66, R173, RZ ;  /* 0x000000ad42507210 */ /* 0x000fe40007f3e0ff */
[-C--:B------:R-:W-:Y:S01]  /*1300*/  LEA.HI.X.SX32 R121, R68, R43.reuse, 0x1, P2 ;  /* 0x0000002b44797211 */ /* 0x080fe200010f0eff */
[----:B------:R-:W-:Y:S01]  /*1310*/  IMAD R54, R153, 0x2, R52 ;  /* 0x0000000299367824 */ /* 0x000fe200078e0234 */
[----:B------:R-:W-:-:S02]  /*1320*/  LEA.HI.X.SX32 R83, R58, R43, 0x1, P0 ;  /* 0x0000002b3a537211 */ /* 0x000fc400000f0eff */
[-C--:B------:R-:W-:Y:S02]  /*1330*/  IADD3 R78, P2, PT, R2, R173.reuse, RZ ;  /* 0x000000ad024e7210 */ /* 0x080fe40007f5e0ff */
[----:B------:R-:W-:Y:S02]  /*1340*/  IADD3 R94, P0, PT, R64, R173, RZ ;  /* 0x000000ad405e7210 */ /* 0x000fe40007f1e0ff */
[----:B------:R-:W-:Y:S02]  /*1350*/  LEA.HI.X.SX32 R81, R66, R43, 0x1, P1 ;  /* 0x0000002b42517211 */ /* 0x000fe400008f0eff */
[----:B------:R-:W-:Y:S02]  /*1360*/  IADD3 R92, P1, PT, R72, R173, RZ ;  /* 0x000000ad485c7210 */ /* 0x000fe40007f3e0ff */
[-C--:B------:R-:W-:Y:S01]  /*1370*/  LEA.HI.X.SX32 R79, R2, R43.reuse, 0x1, P2 ;  /* 0x0000002b024f7211 */ /* 0x080fe200010f0eff */
[----:B------:R-:W-:Y:S01]  /*1380*/  IMAD R2, R153, 0x2, R54 ;  /* 0x0000000299027824 */ /* 0x000fe200078e0236 */
[----:B------:R-:W-:-:S02]  /*1390*/  LEA.HI.X.SX32 R95, R64, R43, 0x1, P0 ;  /* 0x0000002b405f7211 */ /* 0x000fc400000f0eff */
[----:B------:R-:W-:Y:S02]  /*13a0*/  IADD3 R106, P0, PT, R70, R173, RZ ;  /* 0x000000ad466a7210 */ /* 0x000fe40007f1e0ff */
[----:B------:R-:W-:Y:S01]  /*13b0*/  LEA.HI.X.SX32 R93, R72, R43, 0x1, P1 ;  /* 0x0000002b485d7211 */ /* 0x000fe200008f0eff */
[----:B------:R-:W-:Y:S01]  /*13c0*/  IMAD R56, R153, 0x2, R2 ;  /* 0x0000000299387824 */ /* 0x000fe200078e0202 */
[----:B------:R-:W-:Y:S02]  /*13d0*/  IADD3 R104, P1, PT, R26, R173, RZ ;  /* 0x000000ad1a687210 */ /* 0x000fe40007f3e0ff */
[----:B------:R-:W-:Y:S02]  /*13e0*/  LEA.HI.X.SX32 R107, R70, R43, 0x1, P0 ;  /* 0x0000002b466b7211 */ /* 0x000fe400000f0eff */
[-C--:B------:R-:W-:Y:S02]  /*13f0*/  IADD3 R118, P0, PT, R74, R173.reuse, RZ ;  /* 0x000000ad4a767210 */ /* 0x080fe40007f1e0ff */
[----:B------:R-:W-:-:S02]  /*1400*/  IADD3 R90, P2, PT, R28, R173, RZ ;  /* 0x000000ad1c5a7210 */ /* 0x000fc40007f5e0ff */
[-C--:B------:R-:W-:Y:S01]  /*1410*/  LEA.HI.X.SX32 R105, R26, R43.reuse, 0x1, P1 ;  /* 0x0000002b1a697211 */ /* 0x080fe200008f0eff */
[C---:B------:R-:W-:Y:S01]  /*1420*/  IMAD R26, R153.reuse, 0x2, R56 ;  /* 0x00000002991a7824 */ /* 0x040fe200078e0238 */
[-C--:B------:R-:W-:Y:S02]  /*1430*/  LEA.HI.X.SX32 R119, R74, R43.reuse, 0x1, P0 ;  /* 0x0000002b4a777211 */ /* 0x080fe400000f0eff */
[----:B------:R-:W-:Y:S01]  /*1440*/  LEA.HI.X.SX32 R91, R28, R43, 0x1, P2 ;  /* 0x0000002b1c5b7211 */ /* 0x000fe200010f0eff */
[C---:B------:R-:W-:Y:S01]  /*1450*/  IMAD R28, R153.reuse, 0x2, R26 ;  /* 0x00000002991c7824 */ /* 0x040fe200078e021a */
[-C--:B------:R-:W-:Y:S02]  /*1460*/  IADD3 R76, P0, PT, R30, R173.reuse, RZ ;  /* 0x000000ad1e4c7210 */ /* 0x080fe40007f1e0ff */
[----:B------:R-:W-:Y:S02]  /*1470*/  IADD3 R250, P1, PT, R32, R173, RZ ;  /* 0x000000ad20fa7210 */ /* 0x000fe40007f3e0ff */
[----:B------:R-:W-:Y:S01]  /*1480*/  LEA.HI.X.SX32 R77, R30, R43, 0x1, P0 ;  /* 0x0000002b1e4d7211 */ /* 0x000fe200000f0eff */
[----:B------:R-:W-:Y:S01]  /*1490*/  IMAD R30, R153, 0x2, R28 ;  /* 0x00000002991e7824 */ /* 0x000fe200078e021c */
[----:B------:R-:W-:-:S02]  /*14a0*/  IADD3 R248, P2, PT, R34, R173, RZ ;  /* 0x000000ad22f87210 */ /* 0x000fc40007f5e0ff */
[-C--:B------:R-:W-:Y:S01]  /*14b0*/  LEA.HI.X.SX32 R251, R32, R43.reuse, 0x1, P1 ;  /* 0x0000002b20fb7211 */ /* 0x080fe200008f0eff */
[C---:B------:R-:W-:Y:S01]  /*14c0*/  IMAD R32, R153.reuse, 0x2, R30 ;  /* 0x0000000299207824 */ /* 0x040fe200078e021e */
[----:B------:R-:W-:Y:S02]  /*14d0*/  LEA.HI.X.SX32 R249, R34, R43, 0x1, P2 ;  /* 0x0000002b22f97211 */ /* 0x000fe400010f0eff */
[-C--:B------:R-:W-:Y:S01]  /*14e0*/  IADD3 R244, P0, PT, R38, R173.reuse, RZ ;  /* 0x000000ad26f47210 */ /* 0x080fe20007f1e0ff */
[C---:B------:R-:W-:Y:S01]  /*14f0*/  IMAD R34, R153.reuse, 0x2, R32 ;  /* 0x0000000299227824 */ /* 0x040fe200078e0220 */
[----:B------:R-:W-:Y:S02]  /*1500*/  IADD3 R242, P1, PT, R40, R173, RZ ;  /* 0x000000ad28f27210 */ /* 0x000fe40007f3e0ff */
[----:B------:R-:W-:Y:S01]  /*1510*/  LEA.HI.X.SX32 R245, R38, R43, 0x1, P0 ;  /* 0x0000002b26f57211 */ /* 0x000fe200000f0eff */
[----:B------:R-:W-:Y:S01]  /*1520*/  IMAD R38, R153, 0x2, R34 ;  /* 0x0000000299267824 */ /* 0x000fe200078e0222 */
[----:B------:R-:W-:-:S02]  /*1530*/  IADD3 R240, P2, PT, R42, R173, RZ ;  /* 0x000000ad2af07210 */ /* 0x000fc40007f5e0ff */
[----:B------:R-:W-:Y:S01]  /*1540*/  LEA.HI.X.SX32 R243, R40, R43, 0x1, P1 ;  /* 0x0000002b28f37211 */ /* 0x000fe200008f0eff */
[C---:B------:R-:W-:Y:S01]  /*1550*/  IMAD R40, R153.reuse, 0x2, R38 ;  /* 0x0000000299287824 */ /* 0x040fe200078e0226 */
[----:B------:R-:W-:Y:S02]  /*1560*/  IADD3 R238, P0, PT, R44, R173, RZ ;  /* 0x000000ad2cee7210 */ /* 0x000fe40007f1e0ff */
[----:B------:R-:W-:Y:S01]  /*1570*/  LEA.HI.X.SX32 R241, R42, R43, 0x1, P2 ;  /* 0x0000002b2af17211 */ /* 0x000fe200010f0eff */
[C---:B------:R-:W-:Y:S01]  /*1580*/  IMAD R42, R153.reuse, 0x2, R40 ;  /* 0x00000002992a7824 */ /* 0x040fe200078e0228 */
[----:B------:R-:W-:Y:S02]  /*1590*/  IADD3 R230, P2, PT, R48, R173, RZ ;  /* 0x000000ad30e67210 */ /* 0x000fe40007f5e0ff */
[----:B------:R-:W-:Y:S02]  /*15a0*/  LEA.HI.X.SX32 R239, R44, R43, 0x1, P0 ;  /* 0x0000002b2cef7211 */ /* 0x000fe400000f0eff */
[-C--:B------:R-:W-:Y:S01]  /*15b0*/  IADD3 R228, P0, PT, R50, R173.reuse, RZ ;  /* 0x000000ad32e47210 */ /* 0x080fe20007f1e0ff */
[----:B------:R-:W-:Y:S01]  /*15c0*/  IMAD R44, R153, 0x2, R42 ;  /* 0x00000002992c7824 */ /* 0x000fe200078e022a */
[----:B------:R-:W-:-:S02]  /*15d0*/  IADD3 R236, P1, PT, R46, R173, RZ ;  /* 0x000000ad2eec7210 */ /* 0x000fc40007f3e0ff */
[----:B------:R-:W-:Y:S02]  /*15e0*/  LEA.HI.X.SX32 R231, R48, R43, 0x1, P2 ;  /* 0x0000002b30e77211 */ /* 0x000fe400010f0eff */
[----:B------:R-:W-:Y:S02]  /*15f0*/  IADD3 R224, P2, PT, R54, R173, RZ ;  /* 0x000000ad36e07210 */ /* 0x000fe40007f5e0ff */
[-C--:B------:R-:W-:Y:S02]  /*1600*/  LEA.HI.X.SX32 R229, R50, R43.reuse, 0x1, P0 ;  /* 0x0000002b32e57211 */ /* 0x080fe400000f0eff */
[----:B------:R-:W-:Y:S01]  /*1610*/  LEA.HI.X.SX32 R237, R46, R43, 0x1, P1 ;  /* 0x0000002b2eed7211 */ /* 0x000fe200008f0eff */
[----:B------:R-:W-:Y:S01]  /*1620*/  IMAD R46, R153, 0x2, R44 ;  /* 0x00000002992e7824 */ /* 0x000fe200078e022c */
[-C--:B------:R-:W-:Y:S02]  /*1630*/  IADD3 R222, P0, PT, R2, R173.reuse, RZ ;  /* 0x000000ad02de7210 */ /* 0x080fe40007f1e0ff */
[----:B------:R-:W-:-:S02]  /*1640*/  IADD3 R226, P1, PT, R52, R173, RZ ;  /* 0x000000ad34e27210 */ /* 0x000fc40007f3e0ff */
[----:B------:R-:W-:Y:S02]  /*1650*/  LEA.HI.X.SX32 R225, R54, R43, 0x1, P2 ;  /* 0x0000002b36e17211 */ /* 0x000fe400010f0eff */
        /* <DEDUP_REMOVED lines=9> */
[----:B------:R-:W-:Y:S02]  /*16f0*/  IADD3 R214, P1, PT, R30, R173, RZ ;  /* 0x000000ad1ed67210 */ /* 0x000fe40007f3e0ff */
[----:B------:R-:W-:Y:S01]  /*1700*/  LEA.HI.X.SX32 R217, R28, R43, 0x1, P0 ;  /* 0x0000002b1cd97211 */ /* 0x000fe200000f0eff */
[C---:B------:R-:W-:Y:S01]  /*1710*/  IMAD R28, R153.reuse, 0x2, R26 ;  /* 0x00000002991c7824 */ /* 0x040fe200078e021a */
[----:B------:R0:W-:Y:S01]  /*1720*/  STL.64 [R1+0xe0], R130 ;  /* 0x0000e08201007387 */ /* 0x0001e20000100a00 */
[----:B------:R-:W-:Y:S02]  /*1730*/  IADD3 R212, P2, PT, R32, R173, RZ ;  /* 0x000000ad20d47210 */ /* 0x000fe40007f5e0ff */
[-C--:B------:R-:W-:Y:S01]  /*1740*/  LEA.HI.X.SX32 R215, R30, R43.reuse, 0x1, P1 ;  /* 0x0000002b1ed77211 */ /* 0x080fe200008f0eff */
[----:B------:R0:W-:Y:S01]  /*1750*/  STL.64 [R1+0xd8], R116 ;  /* 0x0000d87401007387 */ /* 0x0001e20000100a00 */
[----:B------:R-:W-:Y:S01]  /*1760*/  IMAD R30, R153, 0x2, R28 ;  /* 0x00000002991e7824 */ /* 0x000fe200078e021c */
[----:B------:R-:W-:-:S02]  /*1770*/  LEA.HI.X.SX32 R213, R32, R43, 0x1, P2 ;  /* 0x0000002b20d57211 */ /* 0x000fc400010f0eff */
[----:B------:R0:W-:Y:S01]  /*1780*/  STL.64 [R1+0xd0], R102 ;  /* 0x0000d06601007387 */ /* 0x0001e20000100a00 */
[-C--:B------:R-:W-:Y:S01]  /*1790*/  IADD3 R210, P0, PT, R34, R173.reuse, RZ ;  /* 0x000000ad22d27210 */ /* 0x080fe20007f1e0ff */
[----:B------:R-:W-:Y:S02]  /*17a0*/  IMAD R32, R153, 0x2, R30 ;  /* 0x0000000299207824 */ /* 0x000fe400078e021e */
[----:B------:R0:W-:Y:S04]  /*17b0*/  STL.64 [R1+0xc8], R88 ;  /* 0x0000c85801007387 */ /* 0x0001e80000100a00 */
[----:B------:R0:W-:Y:S01]  /*17c0*/  STL.64 [R1+0xc0], R128 ;  /* 0x0000c08001007387 */ /* 0x0001e20000100a00 */
[----:B------:R-:W-:-:S03]  /*17d0*/  IADD3 R208, P1, PT, R38, R173, RZ ;  /* 0x000000ad26d07210 */ /* 0x000fc60007f3e0ff */
[----:B------:R0:W-:Y:S01]  /*17e0*/  STL.64 [R1+0xb8], R114 ;  /* 0x0000b87201007387 */ /* 0x0001e20000100a00 */
[----:B------:R-:W-:-:S03]  /*17f0*/  LEA.HI.X.SX32 R211, R34, R43, 0x1, P0 ;  /* 0x0000002b22d37211 */ /* 0x000fc600000f0eff */
[----:B------:R0:W-:Y:S01]  /*1800*/  STL.64 [R1+0xb0], R100 ;  /* 0x0000b06401007387 */ /* 0x0001e20000100a00 */
[----:B------:R-:W-:-:S03]  /*1810*/  IMAD R34, R153, 0x2, R32 ;  /* 0x0000000299227824 */ /* 0x000fc600078e0220 */
[----:B------:R0:W-:Y:S01]  /*1820*/  STL.64 [R1+0xa0], R126 ;  /* 0x0000a07e01007387 */ /* 0x0001e20000100a00 */
[----:B------:R-:W-:-:S03]  /*1830*/  IADD3 R204, P0, PT, R42, R173, RZ ;  /* 0x000000ad2acc7210 */ /* 0x000fc60007f1e0ff */
        /* <DEDUP_REMOVED lines=9> */
[----:B------:R-:W-:-:S03]  /*18d0*/  LEA.HI.X.SX32 R205, R42, R43, 0x1, P0 ;  /* 0x0000002b2acd7211 */ /* 0x000fc600000f0eff */
[----:B------:R0:W-:Y:S01]  /*18e0*/  STL.64 [R1+0x78], R110 ;  /* 0x0000786e01007387 */ /* 0x0001e20000100a00 */
[----:B------:R-:W-:-:S03]  /*18f0*/  LEA.HI.X.SX32 R207, R40, R43, 0x1, P2 ;  /* 0x0000002b28cf7211 */ /* 0x000fc600010f0eff */
[----:B------:R0:W-:Y:S01]  /*1900*/  STL.64 [R1+0x70], R96 ;  /* 0x0000706001007387 */ /* 0x0001e20000100a00 */
[-C--:B------:R-:W-:Y:S01]  /*1910*/  IADD3 R198, P0, PT, R2, R173.reuse, RZ ;  /* 0x000000ad02c67210 */ /* 0x080fe20007f1e0ff */
[----:B------:R-:W-:Y:S02]  /*1920*/  IMAD R40, R153, 0x2, R38 ;  /* 0x0000000299287824 */ /* 0x000fe400078e0226 */
[----:B------:R0:W-:Y:S01]  /*1930*/  STL.64 [R1+0x68], R82 ;  /* 0x0000685201007387 */ /* 0x0001e20000100a00 */
[----:B------:R-:W-:-:S03]  /*1940*/  IADD3 R200, P2, PT, R46, R173, RZ ;  /* 0x000000ad2ec87210 */ /* 0x000fc60007f5e0ff */
[----:B------:R0:W-:Y:S01]  /*1950*/  STL.64 [R1+0x60], R122 ;  /* 0x0000607a01007387 */ /* 0x0001e20000100a00 */
[----:B------:R-:W-:-:S03]  /*1960*/  LEA.HI.X.SX32 R203, R44, R43, 0x1, P1 ;  /* 0x0000002b2ccb7211 */ /* 0x000fc600008f0eff */
[----:B------:R0:W-:Y:S01]  /*1970*/  STL.64 [R1+0x58], R108 ;  /* 0x0000586c01007387 */ /* 0x0001e20000100a00 */
[----:B------:R-:W-:-:S03]  /*1980*/  IADD3 R196, P1, PT, R26, R173, RZ ;  /* 0x000000ad1ac47210 */ /* 0x000fc60007f3e0ff */
[----:B------:R0:W-:Y:S01]  /*1990*/  STL.64 [R1+0x50], R94 ;  /* 0x0000505e01007387 */ /* 0x0001e20000100a00 */
[-C--:B------:R-:W-:Y:S01]  /*19a0*/  LEA.HI.X.SX32 R199, R2, R43.reuse, 0x1, P0 ;  /* 0x0000002b02c77211 */ /* 0x080fe200000f0eff */
[----:B------:R-:W-:Y:S02]  /*19b0*/  IMAD R2, R153, 0x2, R40 ;  /* 0x0000000299027824 */ /* 0x000fe400078e0228 */
[----:B------:R0:W-:Y:S01]  /*19c0*/  STL.64 [R1+0x40], R120 ;  /* 0x0000407801007387 */ /* 0x0001e20000100a00 */
[----:B------:R-:W-:-:S03]  /*19d0*/  LEA.HI.X.SX32 R201, R46, R43, 0x1, P2 ;  /* 0x0000002b2ec97211 */ /* 0x000fc600010f0eff */
[----:B------:R0:W-:Y:S01]  /*19e0*/  STL.64 [R1+0x48], R80 ;  /* 0x0000485001007387 */ /* 0x0001e20000100a00 */
[----:B------:R-:W-:-:S03]  /*19f0*/  IADD3 R194, P2, PT, R28, R173, RZ ;  /* 0x000000ad1cc27210 */ /* 0x000fc60007f5e0ff */
[----:B------:R0:W-:Y:S01]  /*1a00*/  STL.64 [R1+0x38], R106 ;  /* 0x0000386a01007387 */ /* 0x0001e20000100a00 */
[----:B------:R-:W-:-:S03]  /*1a10*/  LEA.HI.X.SX32 R197, R26, R43, 0x1, P1 ;  /* 0x0000002b1ac57211 */ /* 0x000fc600008f0eff */
[----:B------:R0:W-:Y:S01]  /*1a20*/  STL.64 [R1+0x30], R92 ;  /* 0x0000305c01007387 */ /* 0x0001e20000100a00 */
[----:B------:R-:W-:-:S03]  /*1a30*/  IMAD R26, R153, 0x2, R2 ;  /* 0x00000002991a7824 */ /* 0x000fc600078e0202 */
[----:B------:R0:W-:Y:S01]  /*1a40*/  STL.64 [R1+0x20], R78 ;  /* 0x0000204e01007387 */ /* 0x0001e20000100a00 */
[----:B------:R-:W-:-:S03]  /*1a50*/  LEA.HI.X.SX32 R195, R28, R43, 0x1, P2 ;  /* 0x0000002b1cc37211 */ /* 0x000fc600010f0eff */
[----:B------:R0:W-:Y:S01]  /*1a60*/  STL.64 [R1+0x18], R118 ;  /* 0x0000187601007387 */ /* 0x0001e20000100a00 */
[----:B------:R-:W-:-:S03]  /*1a70*/  IADD3 R186, P2, PT, R34, R173, RZ ;  /* 0x000000ad22ba7210 */ /* 0x000fc60007f5e0ff */
[----:B------:R0:W-:Y:S01]  /*1a80*/  STL.64 [R1+0x10], R104 ;  /* 0x0000106801007387 */ /* 0x0001e20000100a00 */
[----:B------:R-:W-:-:S03]  /*1a90*/  IADD3 R192, P0, PT, R30, R173, RZ ;  /* 0x000000ad1ec07210 */ /* 0x000fc60007f1e0ff */
[----:B------:R0:W-:Y:S01]  /*1aa0*/  STL.64 [R1+0x8], R90 ;  /* 0x0000085a01007387 */ /* 0x0001e20000100a00 */
[----:B------:R-:W-:-:S03]  /*1ab0*/  IMAD R28, R153, 0x2, R26 ;  /* 0x00000002991c7824 */ /* 0x000fc600078e021a */
[----:B------:R0:W-:Y:S01]  /*1ac0*/  STL.64 [R1], R76 ;  /* 0x0000004c01007387 */ /* 0x0001e20000100a00 */
[-C--:B------:R-:W-:Y:S02]  /*1ad0*/  LEA.HI.X.SX32 R187, R34, R43.reuse, 0x1, P2 ;  /* 0x0000002b22bb7211 */ /* 0x080fe400010f0eff */
[----:B------:R-:W-:Y:S01]  /*1ae0*/  LEA.HI.X.SX32 R193, R30, R43, 0x1, P0 ;  /* 0x0000002b1ec17211 */ /* 0x000fe200000f0eff */
[C---:B------:R-:W-:Y:S01]  /*1af0*/  IMAD R30, R153.reuse, 0x2, R28 ;  /* 0x00000002991e7824 */ /* 0x040fe200078e021c */
[-C--:B------:R-:W-:Y:S02]  /*1b00*/  IADD3 R180, P2, PT, R2, R173.reuse, RZ ;  /* 0x000000ad02b47210 */ /* 0x080fe40007f5e0ff */
[----:B------:R-:W-:Y:S02]  /*1b10*/  IADD3 R190, P1, PT, R32, R173, RZ ;  /* 0x000000ad20be7210 */ /* 0x000fe40007f3e0ff */
[-C--:B------:R-:W-:Y:S01]  /*1b20*/  LEA.HI.X.SX32 R181, R2, R43.reuse, 0x1, P2 ;  /* 0x0000002b02b57211 */ /* 0x080fe200010f0eff */
[----:B------:R-:W-:Y:S01]  /*1b30*/  IMAD R2, R153, 0x2, R30 ;  /* 0x0000000299027824 */ /* 0x000fe200078e021e */
[----:B------:R-:W-:-:S02]  /*1b40*/  LEA.HI.X.SX32 R191, R32, R43, 0x1, P1 ;  /* 0x0000002b20bf7211 */ /* 0x000fc400008f0eff */
[----:B------:R-:W-:Y:S02]  /*1b50*/  R2UR UR9, R51 ;  /* 0x00000000330972ca */ /* 0x000fe400000e0000 */
[-C--:B------:R-:W-:Y:S02]  /*1b60*/  IADD3 R184, P0, PT, R38, R173.reuse, RZ ;  /* 0x000000ad26b87210 */ /* 0x080fe40007f1e0ff */
[----:B------:R-:W-:Y:S02]  /*1b70*/  IADD3 R182, P1, PT, R40, R173, RZ ;  /* 0x000000ad28b67210 */ /* 0x000fe40007f3e0ff */
[-C--:B------:R-:W-:Y:S02]  /*1b80*/  LEA.HI.X.SX32 R185, R38, R43.reuse, 0x1, P0 ;  /* 0x0000002b26b97211 */ /* 0x080fe400000f0eff */
[----:B------:R-:W-:Y:S02]  /*1b90*/  LEA.HI.X.SX32 R183, R40, R43, 0x1, P1 ;  /* 0x0000002b28b77211 */ /* 0x000fe400008f0eff */
[----:B------:R-:W-:-:S02]  /*1ba0*/  IADD3 R172, P3, PT, R2, R173, RZ ;  /* 0x000000ad02ac7210 */ /* 0x000fc40007f7e0ff */
[-C--:B------:R-:W-:Y:S02]  /*1bb0*/  IADD3 R178, P0, PT, R26, R173.reuse, RZ ;  /* 0x000000ad1ab27210 */ /* 0x080fe40007f1e0ff */
[-C--:B------:R-:W-:Y:S02]  /*1bc0*/  IADD3 R176, P1, PT, R28, R173.reuse, RZ ;  /* 0x000000ad1cb07210 */ /* 0x080fe40007f3e0ff */
[----:B------:R-:W-:Y:S02]  /*1bd0*/  IADD3 R174, P2, PT, R30, R173, RZ ;  /* 0x000000ad1eae7210 */ /* 0x000fe40007f5e0ff */
[-C--:B------:R-:W-:Y:S02]  /*1be0*/  LEA.HI.X.SX32 R173, R2, R43.reuse, 0x1, P3 ;  /* 0x0000002b02ad7211 */ /* 0x080fe400018f0eff */
[-C--:B------:R-:W-:Y:S02]  /*1bf0*/  LEA.HI.X.SX32 R179, R26, R43.reuse, 0x1, P0 ;  /* 0x0000002b1ab37211 */ /* 0x080fe400000f0eff */
[----:B------:R-:W-:-:S02]  /*1c00*/  LEA.HI.X.SX32 R177, R28, R43, 0x1, P1 ;  /* 0x0000002b1cb17211 */ /* 0x000fc400008f0eff */
[----:B------:R-:W-:Y:S02]  /*1c10*/  LEA.HI.X.SX32 R175, R30, R43, 0x1, P2 ;  /* 0x0000002b1eaf7211 */ /* 0x000fe400010f0eff */
[----:B------:R-:W-:Y:S01]  /*1c20*/  LOP3.LUT R2, R39, 0x7f, R69, 0x78, !PT ;  /* 0x0000007f27027812 */ /* 0x000fe200078e7845 */
[----:B0-----:R-:W-:Y:S06]  /*1c30*/  BRA.U UP0, `(.L_x_5) ;  /* 0x0000000100187547 */ /* 0x001fec000b800000 */
[----:B------:R-:W-:Y:S01]  /*1c40*/  ELECT P0, URZ, PT ;  /* 0x0000000000ff782f */ /* 0x000fe20003800000 */
[----:B------:R-:W-:Y:S01]  /*1c50*/  IMAD.MOV.U32 R26, RZ, RZ, 0x1 ;  /* 0x00000001ff1a7424 */ /* 0x000fe200078e00ff */
[----:B------:R-:W-:Y:S01]  /*1c60*/  UMOV UR4, 0x40 ;  /* 0x0000004000047882 */ /* 0x000fe20000000000 */
[----:B------:R-:W-:Y:S01]  /*1c70*/  UVIRTCOUNT.DEALLOC.SMPOOL 0x80 ;  /* 0x000000800000784c */ /* 0x000fe20000000000 */
[----:B------:R-:W-:-:S09]  /*1c80*/  ULEA UR4, UR6, UR4, 0x18 ;  /* 0x0000000406047291 */ /* 0x000fd2000f8ec0ff */
[----:B------:R0:W-:Y:S03]  /*1c90*/  @P0 STS.U8 [UR4], R26 ;  /* 0x0000001aff000988 */ /* 0x0001e60008000004 */
.L_x_5:
[----:B------:R-:W-:Y:S01]  /*1ca0*/  USHF.L.U32 UR5, UR8, 0x4, URZ ;  /* 0x0000000408057899 */ /* 0x000fe200080006ff */
[----:B------:R-:W-:Y:S01]  /*1cb0*/  LOP3.LUT R70, R2, 0x20, RZ, 0x3c, !PT ;  /* 0x0000002002467812 */ /* 0x000fe200078e3cff */
[----:B------:R-:W-:Y:S01]  /*1cc0*/  USHF.L.U32 UR4, UR8, 0x15, URZ ;  /* 0x0000001508047899 */ /* 0x000fe200080006ff */
[----:B-----5:R1:W-:Y:S01]  /*1cd0*/  STS.U8 [R2+UR14+0xc000], R5 ;  /* 0x00c0000502007988 */ /* 0x0203e2000800000e */
[----:B------:R-:W-:Y:S01]  /*1ce0*/  ULOP3.LUT UR5, UR5, 0x40, URZ, 0xc0, !UPT ;  /* 0x0000004005057892 */ /* 0x000fe2000f8ec0ff */
[----:B------:R-:W-:Y:S01]  /*1cf0*/  LOP3.LUT P1, RZ, R69, 0xff, RZ, 0xc0, !PT ;  /* 0x000000ff45ff7812 */ /* 0x000fe2000782c0ff */
[----:B------:R-:W-:Y:S01]  /*1d00*/  UMOV UR6, 0x1 ;  /* 0x0000000100067882 */ /* 0x000fe20000000000 */
[----:B------:R2:W-:Y:S01]  /*1d10*/  STS.U8 [R2+UR14+0xc200], R7 ;  /* 0x00c2000702007988 */ /* 0x0005e2000800000e */
[----:B------:R-:W-:Y:S02]  /*1d20*/  ULOP3.LUT UR4, UR5, 0x600000, UR4, 0xf8, !UPT ;  /* 0x0060000005047892 */ /* 0x000fe4000f8ef804 */
[----:B------:R-:W-:-:S02]  /*1d30*/  UIADD3 UR18, UPT, UPT, UR14, 0x10000, URZ ;  /* 0x000100000e127890 */ /* 0x000fc4000fffe0ff */
[----:B------:R-:W-:Y:S01]  /*1d40*/  STS.U8 [R2+UR14+0xc400], R9 ;  /* 0x00c4000902007988 */ /* 0x000fe2000800000e */
[----:B------:R-:W-:Y:S01]  /*1d50*/  UIADD3 UR16, UPT, UPT, UR9, UR4, URZ ;  /* 0x0000000409107290 */ /* 0x000fe2000fffe0ff */
[----:B-1----:R-:W-:Y:S01]  /*1d60*/  PRMT R5, RZ, 0x7610, R5 ;  /* 0x00007610ff057816 */ /* 0x002fe20000000005 */
[----:B------:R-:W-:Y:S01]  /*1d70*/  UIADD3 UR56, UPT, UPT, UR19, 0x40, URZ ;  /* 0x0000004013387890 */ /* 0x000fe2000fffe0ff */
[----:B------:R-:W-:Y:S04]  /*1d80*/  STS.U8 [R2+UR14+0xc600], R17 ;  /* 0x00c6001102007988 */ /* 0x000fe8000800000e */
[----:B------:R-:W-:Y:S01]  /*1d90*/  STS.U8 [R2+UR14+0xc800], R19 ;  /* 0x00c8001302007988 */ /* 0x000fe2000800000e */
[----:B------:R-:W-:Y:S01]  /*1da0*/  VOTEU.ALL UP1, P1 ;  /* 0x0000000000ff7886 */ /* 0x000fe20000820000 */
[----:B------:R-:W-:Y:S01]  /*1db0*/  VOTEU.ALL UP2, P1 ;  /* 0x0000000000ff7886 */ /* 0x000fe20000840000 */
[----:B------:R-:W-:Y:S01]  /*1dc0*/  ISETP.LT.AND P2, PT, RZ, UR56, PT ;  /* 0x00000038ff007c0c */ /* 0x000fe2000bf41270 */
[----:B------:R-:W-:Y:S01]  /*1dd0*/  STS.U8 [R2+UR14+0xca00], R21 ;  /* 0x00ca001502007988 */ /* 0x000fe2000800000e */
[----:B--2---:R-:W-:Y:S01]  /*1de0*/  PRMT R7, RZ, 0x7610, R7 ;  /* 0x00007610ff077816 */ /* 0x004fe20000000007 */
[----:B------:R-:W-:-:S04]  /*1df0*/  @!UP1 UIADD3 UR4, UPT, UPT, -UR6, 0x100000, URZ ;  /* 0x0010000006049890 */ /* 0x000fc8000fffe1ff */
[----:B------:R-:W-:Y:S02]  /*1e00*/  @!UP1 USHF.L.U32 UR5, UR4, 0xb, URZ ;  /* 0x0000000b04059899 */ /* 0x000fe400080006ff */
[----:B------:R-:W-:Y:S01]  /*1e10*/  @!UP1 USHF.L.U32 UR4, UR4, 0x1, URZ ;  /* 0x0000000104049899 */ /* 0x000fe200080006ff */
[----:B------:R-:W-:Y:S04]  /*1e20*/  STS.U8 [R2+UR14+0xcc00], R23 ;  /* 0x00cc001702007988 */ /* 0x000fe8000800000e */
        /* <DEDUP_REMOVED lines=18> */
[----:B------:R1:W-:Y:S04]  /*1f50*/  STS.U8 [R70+UR14+0xd300], R11 ;  /* 0x00d3000b46007988 */ /* 0x0003e8000800000e */
[----:B------:R-:W-:Y:S04]  /*1f60*/  STS.U8 [R70+UR14+0xd500], R22 ;  /* 0x00d5001646007988 */ /* 0x000fe8000800000e */
[----:B------:R-:W-:Y:S04]  /*1f70*/  STS.U8 [R70+UR14+0xd700], R12 ;  /* 0x00d7000c46007988 */ /* 0x000fe8000800000e */
[----:B------:R-:W-:Y:S04]  /*1f80*/  STS.U8 [R70+UR14+0xd900], R24 ;  /* 0x00d9001846007988 */ /* 0x000fe8000800000e */
[----:B------:R-:W-:Y:S04]  /*1f90*/  STS.U8 [R70+UR14+0xdb00], R13 ;  /* 0x00db000d46007988 */ /* 0x000fe8000800000e */
[----:B------:R2:W-:Y:S04]  /*1fa0*/  STS.U8 [R70+UR14+0xdd00], R45 ;  /* 0x00dd002d46007988 */ /* 0x0005e8000800000e */
[----:B------:R3:W-:Y:S01]  /*1fb0*/  STS.U8 [R70+UR14+0xdf00], R14 ;  /* 0x00df000e46007988 */ /* 0x0007e2000800000e */
[----:B------:R-:W-:Y:S01]  /*1fc0*/  STTM.16dp32bit_t0_t15.x32 tmem[UR16], RZ ;  /* 0x000000ff000079ed */ /* 0x000fe20008a80010 */
[----:B------:R-:W-:Y:S01]  /*1fd0*/  STTM.16dp32bit_t16_t31.x32 tmem[UR16+0x20], RZ ;  /* 0x000020ff000079ed */ /* 0x000fe20008aa0010 */
[----:B------:R-:W4:Y:S02]  /*1fe0*/  FENCE.VIEW.ASYNC.T ;  /* 0x00000000000073c6 */ /* 0x000f240000000200 */
[----:B----4-:R-:W-:Y:S01]  /*1ff0*/  BAR.SYNC.DEFER_BLOCKING 0x0 ;  /* 0x0000000000007b1d */ /* 0x010fe20000010000 */
[----:B-1----:R-:W-:-:S02]  /*2000*/  PRMT R11, RZ, 0x7610, R11 ;  /* 0x00007610ff0b7816 */ /* 0x002fc4000000000b */
[----:B------:R-:W-:Y:S02]  /*2010*/  PRMT R15, RZ, 0x7610, R15 ;  /* 0x00007610ff0f7816 */ /* 0x000fe4000000000f */
[----:B------:R-:W-:Y:S01]  /*2020*/  PRMT R19, RZ, 0x7610, R19 ;  /* 0x00007610ff137816 */ /* 0x000fe20000000013 */
[----:B------:R-:W1:Y:S02]  /*2030*/  FENCE.VIEW.ASYNC.S ;  /* 0x00000000000073c6 */ /* 0x000e640000000000 */
[----:B-1----:R1:W4:Y:S02]  /*2040*/  @!UP2 SYNCS.EXCH.64 URZ, [UR18], UR4 ;  /* 0x0000000412ffa5b2 */ /* 0x0023240008000100 */
[----:B----4-:R-:W-:Y:S01]  /*2050*/  BAR.SYNC.DEFER_BLOCKING 0x0 ;  /* 0x0000000000007b1d */ /* 0x010fe20000010000 */
[----:B------:R-:W-:Y:S02]  /*2060*/  PRMT R23, RZ, 0x7610, R23 ;  /* 0x00007610ff177816 */ /* 0x000fe40000000017 */
[----:B------:R-:W-:-:S02]  /*2070*/  PRMT R27, RZ, 0x7610, R27 ;  /* 0x00007610ff1b7816 */ /* 0x000fc4000000001b */
[----:B------:R-:W-:Y:S02]  /*2080*/  PRMT R31, RZ, 0x7610, R31 ;  /* 0x00007610ff1f7816 */ /* 0x000fe4000000001f */
[----:B------:R-:W-:Y:S02]  /*2090*/  PRMT R35, RZ, 0x7610, R35 ;  /* 0x00007610ff237816 */ /* 0x000fe40000000023 */
[----:B------:R-:W-:Y:S02]  /*20a0*/  PRMT R41, RZ, 0x7610, R41 ;  /* 0x00007610ff297816 */ /* 0x000fe40000000029 */
[----:B--2---:R-:W-:Y:S02]  /*20b0*/  PRMT R45, RZ, 0x7610, R45 ;  /* 0x00007610ff2d7816 */ /* 0x004fe4000000002d */
[----:B------:R-:W-:Y:S02]  /*20c0*/  PRMT R49, RZ, 0x7610, R49 ;  /* 0x00007610ff317816 */ /* 0x000fe40000000031 */
[----:B------:R-:W-:-:S02]  /*20d0*/  PRMT R53, RZ, 0x7610, R53 ;  /* 0x00007610ff357816 */ /* 0x000fc40000000035 */
[----:B------:R-:W-:Y:S02]  /*20e0*/  PRMT R57, RZ, 0x7610, R57 ;  /* 0x00007610ff397816 */ /* 0x000fe40000000039 */
[----:B------:R-:W-:Y:S02]  /*20f0*/  PRMT R61, RZ, 0x7610, R61 ;  /* 0x00007610ff3d7816 */ /* 0x000fe4000000003d */
[----:B------:R-:W-:Y:S02]  /*2100*/  PRMT R65, RZ, 0x7610, R65 ;  /* 0x00007610ff417816 */ /* 0x000fe40000000041 */
[----:B------:R-:W-:Y:S01]  /*2110*/  PRMT R0, RZ, 0x7610, R0 ;  /* 0x00007610ff007816 */ /* 0x000fe20000000000 */
[----:B------:R-:W2:Y:S01]  /*2120*/  @P2 LDG.E.U8 R5, desc[UR34][R130.64] ;  /* 0x0000002282052981 */ /* 0x000ea2000c1e1100 */
[----:B------:R-:W-:Y:S02]  /*2130*/  PRMT R8, RZ, 0x7610, R8 ;  /* 0x00007610ff087816 */ /* 0x000fe40000000008 */
[----:B------:R-:W-:Y:S01]  /*2140*/  PRMT R12, RZ, 0x7610, R12 ;  /* 0x00007610ff0c7816 */ /* 0x000fe2000000000c */
[----:B------:R-:W4:Y:S01]  /*2150*/  @P2 LDG.E.U8 R7, desc[UR34][R128.64] ;  /* 0x0000002280072981 */ /* 0x000f22000c1e1100 */
[----:B------:R-:W-:-:S02]  /*2160*/  PRMT R16, RZ, 0x7610, R16 ;  /* 0x00007610ff107816 */ /* 0x000fc40000000010 */
[----:B------:R-:W-:Y:S01]  /*2170*/  PRMT R20, RZ, 0x7610, R20 ;  /* 0x00007610ff147816 */ /* 0x000fe20000000014 */
[----:B------:R-:W4:Y:S01]  /*2180*/  @P2 LDG.E.U8 R11, desc[UR34][R126.64] ;  /* 0x000000227e0b2981 */ /* 0x000f22000c1e1100 */
[----:B------:R-:W-:Y:S02]  /*2190*/  PRMT R24, RZ, 0x7610, R24 ;  /* 0x00007610ff187816 */ /* 0x000fe40000000018 */
[----:B------:R-:W-:Y:S01]  /*21a0*/  PRMT R28, RZ, 0x7610, R28 ;  /* 0x00007610ff1c7816 */ /* 0x000fe2000000001c */
[----:B------:R-:W4:Y:S01]  /*21b0*/  @P2 LDG.E.U8 R15, desc[UR34][R124.64] ;  /* 0x000000227c0f2981 */ /* 0x000f22000c1e1100 */
[----:B------:R-:W-:-:S03]  /*21c0*/  PRMT R32, RZ, 0x7610, R32 ;  /* 0x00007610ff207816 */ /* 0x000fc60000000020 */
[----:B------:R-:W4:Y:S01]  /*21d0*/  @P2 LDG.E.U8 R19, desc[UR34][R122.64] ;  /* 0x000000227a132981 */ /* 0x000f22000c1e1100 */
[----:B------:R-:W-:-:S03]  /*21e0*/  PRMT R37, RZ, 0x7610, R37 ;  /* 0x00007610ff257816 */ /* 0x000fc60000000025 */
[----:B------:R-:W4:Y:S04]  /*21f0*/  @P2 LDG.E.U8 R23, desc[UR34][R120.64] ;  /* 0x0000002278172981 */ /* 0x000f28000c1e1100 */
        /* <DEDUP_REMOVED lines=9> */
[----:B------:R-:W4:Y:S01]  /*2290*/  @P2 LDG.E.U8 R65, desc[UR34][R178.64] ;  /* 0x00000022b2412981 */ /* 0x000f22000c1e1100 */
[----:B------:R-:W-:-:S03]  /*22a0*/  PRMT R40, RZ, 0x7610, R40 ;  /* 0x00007610ff287816 */ /* 0x000fc60000000028 */
        /* <DEDUP_REMOVED lines=49> */
[----:B---3--:R-:W-:-:S03]  /*25c0*/  PRMT R14, RZ, 0x7610, R14 ;  /* 0x00007610ff0e7816 */ /* 0x008fc6000000000e */
[----:B------:R-:W3:Y:S01]  /*25d0*/  @P2 LDG.E.U8 R42, desc[UR34][R224.64] ;  /* 0x00000022e02a2981 */ /* 0x000ee2000c1e1100 */
[----:B------:R-:W-:-:S03]  /*25e0*/  PRMT R18, RZ, 0x7610, R18 ;  /* 0x00007610ff127816 */ /* 0x000fc60000000012 */
[----:B------:R-:W3:Y:S01]  /*25f0*/  @P2 LDG.E.U8 R46, desc[UR34][R216.64] ;  /* 0x00000022d82e2981 */ /* 0x000ee2000c1e1100 */
[----:B------:R-:W-:-:S03]  /*2600*/  PRMT R22, RZ, 0x7610, R22 ;  /* 0x00007610ff167816 */ /* 0x000fc60000000016 */
[----:B------:R-:W3:Y:S01]  /*2610*/  @P2 LDG.E.U8 R50, desc[UR34][R208.64] ;  /* 0x00000022d0322981 */ /* 0x000ee2000c1e1100 */
[----:B0-----:R-:W-:-:S03]  /*2620*/  PRMT R26, RZ, 0x7610, R26 ;  /* 0x00007610ff1a7816 */ /* 0x001fc6000000001a */
[----:B------:R-:W3:Y:S01]  /*2630*/  @P2 LDG.E.U8 R54, desc[UR34][R200.64] ;  /* 0x00000022c8362981 */ /* 0x000ee2000c1e1100 */
[----:B------:R-:W-:-:S03]  /*2640*/  PRMT R30, RZ, 0x7610, R30 ;  /* 0x00007610ff1e7816 */ /* 0x000fc6000000001e */
        /* <DEDUP_REMOVED lines=18> */
[----:B------:R-:W3:Y:S04]  /*2770*/  @P2 LDG.E.U8 R30, desc[UR34][R76.64] ;  /* 0x000000224c1e2981 */ /* 0x000ee8000c1e1100 */
        /* <DEDUP_REMOVED lines=8> */
[----:B------:R-:W3:Y:S01]  /*2800*/  @P2 LDG.E.U8 R67, desc[UR34][R172.64] ;  /* 0x00000022ac432981 */ /* 0x000ee2000c1e1100 */
[----:B-1----:R-:W-:-:S04]  /*2810*/  @!UP1 UIADD3 UR4, UPT, UPT, -UR6, 0x100000, URZ ;  /* 0x0010000006049890 */ /* 0x002fc8000fffe1ff */
[----:B------:R-:W-:Y:S02]  /*2820*/  @!UP1 USHF.L.U32 UR5, UR4, 0xb, URZ ;  /* 0x0000000b04059899 */ /* 0x000fe400080006ff */
[----:B------:R-:W-:Y:S01]  /*2830*/  @!UP1 USHF.L.U32 UR4, UR4, 0x1, URZ ;  /* 0x0000000104049899 */ /* 0x000fe200080006ff */
[----:B------:R-:W-:-:S11]  /*2840*/  VOTEU.ALL UP2, P1 ;  /* 0x0000000000ff7886 */ /* 0x000fd60000840000 */
[----:B------:R0:W1:Y:S01]  /*2850*/  @!UP2 SYNCS.EXCH.64 URZ, [UR14+0x10008], UR4 ;  /* 0x010008040effa5b2 */ /* 0x0000620008000100 */
[----:B------:R-:W-:Y:S02]  /*2860*/  LOP3.LUT R68, R69, 0x60, RZ, 0xc0, !PT ;  /* 0x0000006045447812 */ /* 0x000fe400078ec0ff */
[C---:B------:R-:W-:Y:S01]  /*2870*/  LOP3.LUT R69, R2.reuse, 0x40, RZ, 0x3c, !PT ;  /* 0x0000004002457812 */ /* 0x040fe200078e3cff */
[----:B--2---:R-:W-:Y:S04]  /*2880*/  STS.U8 [R2+UR14], R5 ;  /* 0x0000000502007988 */ /* 0x004fe8000800000e */
[----:B----4-:R-:W-:Y:S04]  /*2890*/  STS.U8 [R2+UR14+0x400], R7 ;  /* 0x0004000702007988 */ /* 0x010fe8000800000e */
        /* <DEDUP_REMOVED lines=37> */
[----:B------:R4:W-:Y:S01]  /*2af0*/  STS.U8 [R69+UR14+0x1e00], R33 ;  /* 0x001e002145007988 */ /* 0x0009e2000800000e */
[----:B--2---:R-:W-:-:S03]  /*2b00*/  LOP3.LUT R0, R2, 0x60, RZ, 0x3c, !PT ;  /* 0x0000006002007812 */ /* 0x004fc600078e3cff */
[----:B------:R4:W-:Y:S04]  /*2b10*/  STS.U8 [R69+UR14+0x2200], R38 ;  /* 0x0022002645007988 */ /* 0x0009e8000800000e */
[----:B---3--:R4:W-:Y:S04]  /*2b20*/  STS.U8 [R69+UR14+0x2600], R42 ;  /* 0x0026002a45007988 */ /* 0x0089e8000800000e */
        /* <DEDUP_REMOVED lines=8> */
[----:B0-----:R-:W-:-:S04]  /*2bb0*/  @!UP1 UIADD3 UR4, UPT, UPT, -UR6, 0x100000, URZ ;  /* 0x0010000006049890 */ /* 0x001fc8000fffe1ff */
[----:B------:R-:W-:Y:S02]  /*2bc0*/  @!UP1 USHF.L.U32 UR5, UR4, 0xb, URZ ;  /* 0x0000000b04059899 */ /* 0x000fe400080006ff */
[----:B------:R-:W-:Y:S01]  /*2bd0*/  @!UP1 USHF.L.U32 UR4, UR4, 0x1, URZ ;  /* 0x0000000104049899 */ /* 0x000fe200080006ff */
[----:B------:R4:W-:Y:S01]  /*2be0*/  STS.U8 [R0+UR14+0xb00], R14 ;  /* 0x000b000e00007988 */ /* 0x0009e2000800000e */
[----:B------:R-:W-:-:S03]  /*2bf0*/  ISETP.EQ.U32.AND P3, PT, RZ, UR8, P2 ;  /* 0x00000008ff007c0c */ /* 0x000fc60009762070 */
[----:B------:R4:W-:Y:S04]  /*2c00*/  STS.U8 [R0+UR14+0xf00], R18 ;  /* 0x000f001200007988 */ /* 0x0009e8000800000e */
[----:B------:R4:W-:Y:S04]  /*2c10*/  STS.U8 [R0+UR14+0x1300], R22 ;  /* 0x0013001600007988 */ /* 0x0009e8000800000e */
[----:B------:R4:W-:Y:S04]  /*2c20*/  STS.U8 [R0+UR14+0x1700], R26 ;  /* 0x0017001a00007988 */ /* 0x0009e8000800000e */
[----:B------:R4:W-:Y:S04]  /*2c30*/  STS.U8 [R0+UR14+0x1b00], R30 ;  /* 0x001b001e00007988 */ /* 0x0009e8000800000e */
[----:B------:R4:W-:Y:S04]  /*2c40*/  STS.U8 [R0+UR14+0x1f00], R34 ;  /* 0x001f002200007988 */ /* 0x0009e8000800000e */
[----:B------:R4:W-:Y:S01]  /*2c50*/  STS.U8 [R0+UR14+0x2300], R39 ;  /* 0x0023002700007988 */ /* 0x0009e2000800000e */
[----:B------:R-:W-:-:S03]  /*2c60*/  VOTEU.ALL UP2, P1 ;  /* 0x0000000000ff7886 */ /* 0x000fc60000840000 */
[----:B------:R4:W-:Y:S04]  /*2c70*/  STS.U8 [R0+UR14+0x2700], R43 ;  /* 0x0027002b00007988 */ /* 0x0009e8000800000e */
[----:B------:R4:W-:Y:S04]  /*2c80*/  STS.U8 [R0+UR14+0x2b00], R47 ;  /* 0x002b002f00007988 */ /* 0x0009e8000800000e */
[----:B------:R4:W-:Y:S04]  /*2c90*/  STS.U8 [R0+UR14+0x2f00], R51 ;  /* 0x002f003300007988 */ /* 0x0009e8000800000e */
[----:B------:R4:W-:Y:S04]  /*2ca0*/  STS.U8 [R0+UR14+0x3300], R55 ;  /* 0x0033003700007988 */ /* 0x0009e8000800000e */
[----:B------:R4:W-:Y:S04]  /*2cb0*/  STS.U8 [R0+UR14+0x3700], R59 ;  /* 0x0037003b00007988 */ /* 0x0009e8000800000e */
[----:B------:R4:W-:Y:S01]  /*2cc0*/  STS.U8 [R0+UR14+0x3b00], R63 ;  /* 0x003b003f00007988 */ /* 0x0009e2000800000e */
[----:B------:R-:W-:-:S03]  /*2cd0*/  R2UR UR22, R68 ;  /* 0x00000000441672ca */ /* 0x000fc600000e0000 */
[----:B------:R4:W-:Y:S01]  /*2ce0*/  STS.U8 [R0+UR14+0x3f00], R67 ;  /* 0x003f004300007988 */ /* 0x0009e2000800000e */
[----:B------:R-:W-:Y:S01]  /*2cf0*/  UIADD3 UR7, UPT, UPT, UR14, 0x4000, URZ ;  /* 0x000040000e077890 */ /* 0x000fe2000fffe0ff */
[----:B-1----:R0:W-:Y:S06]  /*2d00*/  MEMBAR.ALL.CTA ;  /* 0x0000000000007992 */ /* 0x0021ec0000008000 */
[----:B0-----:R-:W-:Y:S04]  /*2d10*/  FENCE.VIEW.ASYNC.S ;  /* 0x00000000000073c6 */ /* 0x001fe80000000000 */
[----:B------:R-:W0:Y:S02]  /*2d20*/  FENCE.VIEW.ASYNC.S ;  /* 0x00000000000073c6 */ /* 0x000e240000000000 */
[----:B0-----:R4:W0:Y:S01]  /*2d30*/  @!UP2 SYNCS.EXCH.64 URZ, [UR14+0x4000], UR4 ;  /* 0x004000040effa5b2 */ /* 0x0018220008000100 */
[----:B------:R-:W-:Y:S01]  /*2d40*/  UIADD3 UR17, UPT, UPT, UR9, 0x100000, URZ ;  /* 0x0010000009117890 */ /* 0x000fe2000fffe0ff */
[----:B0-----:R-:W-:Y:S06]  /*2d50*/  BAR.SYNC.DEFER_BLOCKING 0x0 ;  /* 0x0000000000007b1d */ /* 0x001fec0000010000 */
[----:B----4-:R-:W-:Y:S05]  /*2d60*/  @!P3 BRA `(.L_x_6) ;  /* 0x000000000084b947 */ /* 0x010fea0003800000 */
[----:B------:R-:W-:Y:S02]  /*2d70*/  UIADD3 UR4, UPT, UPT, UR14, 0xc000, URZ ;  /* 0x0000c0000e047890 */ /* 0x000fe4000fffe0ff */
[----:B------:R-:W-:Y:S02]  /*2d80*/  USHF.R.U32.HI UR12, URZ, 0x4, UR14 ;  /* 0x00000004ff0c7899 */ /* 0x000fe4000801160e */
[----:B------:R-:W-:Y:S02]  /*2d90*/  USHF.R.U32.HI UR4, URZ, 0x4, UR4 ;  /* 0x00000004ff047899 */ /* 0x000fe40008011604 */
[----:B------:R-:W-:Y:S02]  /*2da0*/  USGXT.U32 UR12, UR12, 0xe ;  /* 0x0000000e0c0c789a */ /* 0x000fe40008000000 */
[----:B------:R-:W-:Y:S02]  /*2db0*/  USGXT.U32 UR10, UR4, 0xe ;  /* 0x0000000e040a789a */ /* 0x000fe40008000000 */
[----:B------:R-:W-:-:S02]  /*2dc0*/  UIADD3 UR32, UP3, UPT, UR12, 0x2, URZ ;  /* 0x000000020c207890 */ /* 0x000fc4000ff7e0ff */
[----:B------:R-:W-:Y:S01]  /*2dd0*/  UIADD3 UR30, UP2, UPT, UR10, 0x80, URZ ;  /* 0x000000800a1e7890 */ /* 0x000fe2000ff5e0ff */
[----:B------:R-:W-:Y:S01]  /*2de0*/  UMOV UR4, URZ ;  /* 0x000000ff00047c82 */ /* 0x000fe20008000000 */
[----:B------:R-:W-:Y:S01]  /*2df0*/  UMOV UR36, 0x0 ;  /* 0x0000000000247882 */ /* 0x000fe20000000000 */
[----:B------:R-:W-:Y:S02]  /*2e00*/  UIADD3.X UR33, UPT, UPT, UR4, 0x40004040, URZ, UP3, !UPT ;  /* 0x4000404004217890 */ /* 0x000fe40009ffe4ff */
[----:B------:R-:W-:Y:S02]  /*2e10*/  UIADD3.X UR31, UPT, UPT, UR4, -0x7fffbfe0, URZ, UP2, !UPT ;  /* 0x80004020041f7890 */ /* 0x000fe400097fe4ff */
[----:B------:R-:W-:Y:S02]  /*2e20*/  UIADD3.64 UR24, UPT, UPT, UR32, 0x2, URZ ;  /* 0x0000000220187897 */ /* 0x000fe4000fffe0ff */
[----:B------:R-:W-:Y:S02]  /*2e30*/  UIADD3.64 UR20, UPT, UPT, UR30, 0x80, URZ ;  /* 0x000000801e147897 */ /* 0x000fe4000fffe0ff */
[----:B------:R-:W-:-:S02]  /*2e40*/  UIADD3.64 UR28, UPT, UPT, UR32, 0x4, URZ ;  /* 0x00000004201c7897 */ /* 0x000fc4000fffe0ff */
[----:B------:R-:W-:Y:S01]  /*2e50*/  UIADD3.64 UR26, UPT, UPT, UR30, 0x100, URZ ;  /* 0x000001001e1a7897 */ /* 0x000fe2000fffe0ff */
[----:B------:R-:W-:Y:S01]  /*2e60*/  UMOV UR37, 0x4208010 ;  /* 0x0420801000257882 */ /* 0x000fe20000000000 */
[----:B------:R-:W-:Y:S01]  /*2e70*/  UMOV UR13, 0x40004040 ;  /* 0x40004040000d7882 */ /* 0x000fe20000000000 */
[----:B------:R-:W-:Y:S01]  /*2e80*/  UMOV UR11, 0x80004020 ;  /* 0x80004020000b7882 */ /* 0x000fe20000000000 */
[----:B------:R-:W-:Y:S01]  /*2e90*/  UMOV UR38, 0x0 ;  /* 0x0000000000267882 */ /* 0x000fe20000000000 */
[----:B------:R-:W-:Y:S01]  /*2ea0*/  UMOV UR39, 0x4208010 ;  /* 0x0420801000277882 */ /* 0x000fe20000000000 */
[----:B------:R-:W-:Y:S01]  /*2eb0*/  UMOV UR40, 0x0 ;  /* 0x0000000000287882 */ /* 0x000fe20000000000 */
[----:B------:R-:W-:Y:S01]  /*2ec0*/  UMOV UR41, 0x4208010 ;  /* 0x0420801000297882 */ /* 0x000fe20000000000 */
[----:B------:R-:W-:Y:S01]  /*2ed0*/  UMOV UR4, UR7 ;  /* 0x0000000700047c82 */ /* 0x000fe20008000000 */
[----:B------:R-:W-:Y:S01]  /*2ee0*/  UMOV UR5, URZ ;  /* 0x000000ff00057c82 */ /* 0x000fe20008000000 */
[----:B------:R0:W-:Y:S01]  /*2ef0*/  UTCQMMA gdesc[UR10], gdesc[UR12], tmem[UR17], tmem[UR36], idesc[UR37], !UPT ;  /* 0x00ff240c0a0075ea */ /* 0x0001e2000f800311 */
[----:B------:R-:W-:Y:S01]  /*2f00*/  UMOV UR42, 0x0 ;  /* 0x00000000002a7882 */ /* 0x000fe20000000000 */
[----:B------:R-:W-:Y:S01]  /*2f10*/  UMOV UR43, 0x4208010 ;  /* 0x04208010002b7882 */ /* 0x000fe20000000000 */
[----:B------:R0:W-:Y:S01]  /*2f20*/  UTCQMMA gdesc[UR30], gdesc[UR32], tmem[UR17], tmem[UR38], idesc[UR39], UPT ;  /* 0x00ff26201e0075ea */ /* 0x0001e2000b800311 */
[----:B------:R-:W-:Y:S01]  /*2f30*/  UMOV UR4, UR4 ;  /* 0x0000000400047c82 */ /* 0x000fe20008000000 */
[----:B------:R0:W-:Y:S01]  /*2f40*/  UTCQMMA gdesc[UR20], gdesc[UR24], tmem[UR17], tmem[UR40], idesc[UR41], UPT ;  /* 0x00ff2818140075ea */ /* 0x0001e2000b800311 */
[----:B------:R0:W-:Y:S01]  /*2f50*/  UTCQMMA gdesc[UR26], gdesc[UR28], tmem[UR17], tmem[UR42], idesc[UR43], UPT ;  /* 0x00ff2a1c1a0075ea */ /* 0x0001e2000b800311 */
[----:B------:R0:W-:Y:S01]  /*2f60*/  UTCBAR [UR4], URZ ;  /* 0x000000ff040073e9 */ /* 0x0001e200080000ff */
[----:B------:R-:W-:Y:S01]  /*2f70*/  NOP ;  /* 0x0000000000007918 */ /* 0x000fe20000000000 */
.L_x_6:
[----:B------:R-:W-:Y:S05]  /*2f80*/  @!P2 BRA `(.L_x_7) ;  /* 0x000000000008a947 */ /* 0x000fea0003800000 */
[----:B------:R-:W1:Y:S02]  /*2f90*/  SYNCS.PHASECHK.TRANS64.TRYWAIT P0, [UR14+0x4000], RZ ;  /* 0x004000ffff0075a7 */ /* 0x000e64000800110e */
[----:B-1----:R-:W-:Y:S05]  /*2fa0*/  @!P0 BRA `(.L_x_8) ;  /* 0x000000a000348947 */ /* 0x002fea0003800000 */
.L_x_7:
[----:B------:R-:W1:Y:S01]  /*2fb0*/  S2R R48, SR_TID.X ;  /* 0x0000000000307919 */ /* 0x000e620000002100 */
[----:B0-----:R-:W0:Y:S01]  /*2fc0*/  LDCU UR4, c[0x0][0x3a8] ;  /* 0x00007500ff0477ac */ /* 0x001e220008000800 */
[----:B------:R-:W2:Y:S08]  /*2fd0*/  LDC.64 R120, c[0x0][0x390] ;  /* 0x0000e400ff787b82 */ /* 0x000eb00000000a00 */
[----:B------:R-:W-:Y:S06]  /*2fe0*/  BAR.SYNC.DEFER_BLOCKING 0x0 ;  /* 0x0000000000007b1d */ /* 0x000fec0000010000 */
[----:B------:R-:W3:Y:S02]  /*2ff0*/  LDCU.64 UR20, c[0x0][0x3d0] ;  /* 0x00007a00ff1477ac */ /* 0x000ee40008000a00 */
[----:B------:R-:W4:Y:S01]  /*3000*/  LDC R116, c[0x0][0x3d8] ;  /* 0x0000f600ff747b82 */ /* 0x000f220000000800 */
[----:B------:R-:W-:Y:S01]  /*3010*/  LDTM.16dp32bit_t0_t15.x32 R4, tmem[UR16+0x100000] ;  /* 0x10000010000479ee */ /* 0x000fe20008a80000 */
[----:B------:R-:W0:Y:S01]  /*3020*/  LDTM.16dp32bit_t16_t31.x32 R4, tmem[UR16+0x100020] ;  /* 0x10002010000479ee */ /* 0x000e220008aa0000 */
[----:B------:R-:W-:Y:S04]  /*3030*/  STL [R1+0x1c4], R225 ;  /* 0x0001c4e101007387 */ /* 0x000fe80000100800 */
[----:B------:R-:W-:Y:S01]  /*3040*/  STL [R1+0x1c0], R224 ;  /* 0x0001c0e001007387 */ /* 0x000fe20000100800 */
[----:B------:R-:W2:Y:S03]  /*3050*/  LDC R119, c[0x0][0x3d8] ;  /* 0x0000f600ff777b82 */ /* 0x000ea60000000800 */
[----:B------:R-:W-:Y:S04]  /*3060*/  STL [R1+0x1bc], R223 ;  /* 0x0001bcdf01007387 */ /* 0x000fe80000100800 */
[----:B------:R-:W-:Y:S01]  /*3070*/  STL [R1+0x1b8], R222 ;  /* 0x0001b8de01007387 */ /* 0x000fe20000100800 */
[----:B------:R-:W2:Y:S03]  /*3080*/  @!P1 SYNCS.CCTL.IV [UR14+0x4000] ;  /* 0x00400000ff0099b1 */ /* 0x000ea6000800000e */
[----:B------:R-:W-:Y:S01]  /*3090*/  STL [R1+0x1b4], R221 ;  /* 0x0001b4dd01007387 */ /* 0x000fe20000100800 */
[----:B------:R-:W-:Y:S01]  /*30a0*/  NOP ;  /* 0x0000000000007918 */ /* 0x000fe20000000000 */
[----:B---3--:R-:W-:Y:S01]  /*30b0*/  IMAD R3, R3, UR21, RZ ;  /* 0x0000001503037c24 */ /* 0x008fe2000f8e02ff */
[C---:B-1----:R-:W-:Y:S01]  /*30c0*/  LOP3.LUT R0, R48.reuse, 0x80, RZ, 0xc0, !PT ;  /* 0x0000008030007812 */ /* 0x042fe200078ec0ff */
[C---:B------:R-:W-:Y:S01]  /*30d0*/  IMAD.SHL.U32 R152, R48.reuse, 0x2, RZ ;  /* 0x0000000230987824 */ /* 0x040fe200078e00ff */
[----:B------:R-:W-:Y:S01]  /*30e0*/  LOP3.LUT R40, R48, 0xf, RZ, 0xc0, !PT ;  /* 0x0000000f30287812 */ /* 0x000fe200078ec0ff */
[----:B------:R-:W-:Y:S01]  /*30f0*/  STL [R1+0x1b0], R220 ;  /* 0x0001b0dc01007387 */ /* 0x000fe20000100800 */
[----:B------:R-:W-:Y:S01]  /*3100*/  SHF.R.U32.HI R39, RZ, 0x1, R0 ;  /* 0x00000001ff277819 */ /* 0x000fe20000011600 */
[----:B------:R-:W-:-:S02]  /*3110*/  IMAD.U32 R0, RZ, RZ, UR22 ;  /* 0x00000016ff007e24 */ /* 0x000fc4000f8e00ff */
[----:B0-----:R-:W-:Y:S01]  /*3120*/  FMUL R6, R6, UR4 ;  /* 0x0000000406067c20 */ /* 0x001fe20008400000 */
[----:B------:R-:W-:Y:S01]  /*3130*/  FMUL R42, R8, UR4 ;  /* 0x00000004082a7c20 */ /* 0x000fe20008400000 */
[----:B------:R-:W-:Y:S01]  /*3140*/  LOP3.LUT R152, R39, 0x20, R152, 0xf8, !PT ;  /* 0x0000002027987812 */ /* 0x000fe200078ef898 */
[----:B------:R-:W-:Y:S01]  /*3150*/  FMUL R16, R16, UR4 ;  /* 0x0000000410107c20 */ /* 0x000fe20008400000 */
[----:B------:R-:W-:Y:S01]  /*3160*/  LEA.HI R39, R0, R40, RZ, 0x1f ;  /* 0x0000002800277211 */ /* 0x000fe200078ff8ff */
[----:B------:R-:W-:Y:S01]  /*3170*/  FMUL R40, R7, UR4 ;  /* 0x0000000407287c20 */ /* 0x000fe20008400000 */
[----:B------:R-:W-:Y:S01]  /*3180*/  LOP3.LUT R41, R152, 0x2, RZ, 0xfc, !PT ;  /* 0x0000000298297812 */ /* 0x000fe200078efcff */
[----:B------:R-:W-:Y:S01]  /*3190*/  FMUL R18, R18, UR4 ;  /* 0x0000000412127c20 */ /* 0x000fe20008400000 */
[C---:B------:R-:W-:Y:S01]  /*31a0*/  LOP3.LUT R43, R152.reuse, 0x3, RZ, 0xfc, !PT ;  /* 0x00000003982b7812 */ /* 0x040fe200078efcff */
[----:B------:R-:W-:Y:S01]  /*31b0*/  VIADD R0, R39, UR19 ;  /* 0x0000001327007c36 */ /* 0x000fe20008000000 */
[----:B------:R-:W-:Y:S01]  /*31c0*/  LOP3.LUT R7, R152, 0x7, RZ, 0xfc, !PT ;  /* 0x0000000798077812 */ /* 0x000fe200078efcff */
[----:B------:R-:W-:Y:S01]  /*31d0*/  FMUL R4, R4, UR4 ;  /* 0x0000000404047c20 */ /* 0x000fe20008400000 */
[----:B------:R-:W-:Y:S01]  /*31e0*/  FMUL R23, R23, UR4 ;  /* 0x0000000417177c20 */ /* 0x000fe20008400000 */
[----:B------:R-:W-:Y:S01]  /*31f0*/  STL [R1+0x1ac], R219 ;  /* 0x0001acdb01007387 */ /* 0x000fe20000100800 */
[----:B------:R-:W-:-:S02]  /*3200*/  ISETP.GE.AND P4, PT, R0, R41, PT ;  /* 0x000000290000720c */ /* 0x000fc40003f86270 */
[----:B------:R-:W-:Y:S01]  /*3210*/  LOP3.LUT R41, R152, 0x4, RZ, 0xfc, !PT ;  /* 0x0000000498297812 */ /* 0x000fe200078efcff */
[----:B------:R-:W-:Y:S01]  /*3220*/  STL [R1+0x1a8], R218 ;  /* 0x0001a8da01007387 */ /* 0x000fe20000100800 */
[C---:B------:R-:W-:Y:S02]  /*3230*/  ISETP.GE.AND P6, PT, R0.reuse, R43, PT ;  /* 0x0000002b0000720c */ /* 0x040fe40003fc6270 */
[----:B------:R-:W-:Y:S01]  /*3240*/  ISETP.GE.AND P5, PT, R0, R41, PT ;  /* 0x000000290000720c */ /* 0x000fe20003fa6270 */
[----:B------:R-:W-:Y:S01]  /*3250*/  STL [R1+0x1a4], R217 ;  /* 0x0001a4d901007387 */ /* 0x000fe20000100800 */
[C---:B------:R-:W-:Y:S02]  /*3260*/  LOP3.LUT R43, R152.reuse, 0x5, RZ, 0xfc, !PT ;  /* 0x00000005982b7812 */ /* 0x040fe400078efcff */
[----:B------:R-:W-:Y:S01]  /*3270*/  LOP3.LUT R41, R152, 0x6, RZ, 0xfc, !PT ;  /* 0x0000000698297812 */ /* 0x000fe200078efcff */
[----:B------:R-:W-:Y:S01]  /*3280*/  STL [R1+0x1a0], R216 ;  /* 0x0001a0d801007387 */ /* 0x000fe20000100800 */
[----:B------:R-:W-:Y:S01]  /*3290*/  FSEL R8, R40, -INF , P6 ;  /* 0xff80000028087808 */ /* 0x000fe20003000000 */
[----:B------:R-:W-:Y:S01]  /*32a0*/  FMUL R40, R9, UR4 ;  /* 0x0000000409287c20 */ /* 0x000fe20008400000 */
[----:B------:R-:W-:Y:S01]  /*32b0*/  FSEL R6, R6, -INF , P4 ;  /* 0xff80000006067808 */ /* 0x000fe20002000000 */
[----:B------:R-:W-:Y:S01]  /*32c0*/  STL [R1+0x19c], R215 ;  /* 0x00019cd701007387 */ /* 0x000fe20000100800 */
[----:B------:R-:W-:-:S02]  /*32d0*/  ISETP.GE.AND P0, PT, R0, R43, PT ;  /* 0x0000002b0000720c */ /* 0x000fc40003f06270 */
[C---:B------:R-:W-:Y:S01]  /*32e0*/  ISETP.GE.AND P4, PT, R0.reuse, R41, PT ;  /* 0x000000290000720c */ /* 0x040fe20003f86270 */
[----:B------:R0:W-:Y:S01]  /*32f0*/  STL [R1+0x198], R214 ;  /* 0x000198d601007387 */ /* 0x0001e20000100800 */
[----:B------:R-:W-:Y:S02]  /*3300*/  ISETP.GE.AND P6, PT, R0, R7, PT ;  /* 0x000000070000720c */ /* 0x000fe40003fc6270 */
[----:B------:R-:W-:Y:S01]  /*3310*/  LOP3.LUT R41, R152, 0x8, RZ, 0xfc, !PT ;  /* 0x0000000898297812 */ /* 0x000fe200078efcff */
[----:B------:R1:W-:Y:S01]  /*3320*/  STL [R1+0x194], R213 ;  /* 0x000194d501007387 */ /* 0x0003e20000100800 */
[----:B------:R-:W-:Y:S01]  /*3330*/  FSEL R7, R42, -INF , P5 ;  /* 0xff8000002a077808 */ /* 0x000fe20002800000 */
[----:B------:R-:W-:Y:S01]  /*3340*/  FMUL R42, R10, UR4 ;  /* 0x000000040a2a7c20 */ /* 0x000fe20008400000 */
[----:B------:R-:W-:Y:S01]  /*3350*/  LOP3.LUT R9, R152, 0x9, RZ, 0xfc, !PT ;  /* 0x0000000998097812 */ /* 0x000fe200078efcff */
[----:B------:R3:W-:Y:S01]  /*3360*/  STL [R1+0x190], R212 ;  /* 0x000190d401007387 */ /* 0x0007e20000100800 */
[----:B------:R-:W-:Y:S01]  /*3370*/  FSEL R10, R40, -INF , P0 ;  /* 0xff800000280a7808 */ /* 0x000fe20000000000 */
[----:B------:R-:W-:Y:S01]  /*3380*/  FMUL R40, R11, UR4 ;  /* 0x000000040b287c20 */ /* 0x000fe20008400000 */
[----:B------:R-:W-:Y:S01]  /*3390*/  ISETP.GE.AND P5, PT, R0, R41, PT ;  /* 0x000000290000720c */ /* 0x000fe20003fa6270 */
[----:B0-----:R-:W-:Y:S01]  /*33a0*/  IMAD.SHL.U32 R214, R39, 0x8, RZ ;  /* 0x0000000827d67824 */ /* 0x001fe200078e00ff */
[----:B------:R-:W-:Y:S01]  /*33b0*/  LOP3.LUT R41, R152, 0xa, RZ, 0xfc, !PT ;  /* 0x0000000a98297812 */ /* 0x000fe200078efcff */
[----:B------:R0:W-:Y:S01]  /*33c0*/  STL [R1+0x18c], R211 ;  /* 0x00018cd301007387 */ /* 0x0001e20000100800 */
[----:B------:R-:W-:-:S02]  /*33d0*/  ISETP.GE.AND P0, PT, R0, R9, PT ;  /* 0x000000090000720c */ /* 0x000fc40003f06270 */
[----:B------:R-:W-:Y:S01]  /*33e0*/  FSEL R9, R42, -INF , P4 ;  /* 0xff8000002a097808 */ /* 0x000fe20002000000 */
[----:B------:R-:W-:Y:S01]  /*33f0*/  FMUL R42, R12, UR4 ;  /* 0x000000040c2a7c20 */ /* 0x000fe20008400000 */
[----:B------:R-:W-:Y:S01]  /*3400*/  LOP3.LUT R11, R152, 0xb, RZ, 0xfc, !PT ;  /* 0x0000000b980b7812 */ /* 0x000fe200078efcff */
[----:B------:R-:W-:Y:S01]  /*3410*/  STL [R1+0x188], R210 ;  /* 0x000188d201007387 */ /* 0x000fe20000100800 */
[----:B------:R-:W-:Y:S02]  /*3420*/  ISETP.GE.AND P4, PT, R0, R41, PT ;  /* 0x000000290000720c */ /* 0x000fe40003f86270 */
[----:B------:R-:W-:Y:S01]  /*3430*/  FSEL R12, R40, -INF , P6 ;  /* 0xff800000280c7808 */ /* 0x000fe20003000000 */
[----:B------:R-:W-:Y:S01]  /*3440*/  FMUL R40, R13, UR4 ;  /* 0x000000040d287c20 */ /* 0x000fe20008400000 */
[----:B------:R-:W-:Y:S01]  /*3450*/  LOP3.LUT R41, R152, 0xc, RZ, 0xfc, !PT ;  /* 0x0000000c98297812 */ /* 0x000fe200078efcff */
[----:B------:R-:W-:Y:S01]  /*3460*/  STL [R1+0x184], R209 ;  /* 0x000184d101007387 */ /* 0x000fe20000100800 */
[----:B------:R-:W-:-:S02]  /*3470*/  ISETP.GE.AND P6, PT, R0, R11, PT ;  /* 0x0000000b0000720c */ /* 0x000fc40003fc6270 */
[----:B------:R-:W-:Y:S01]  /*3480*/  FSEL R11, R42, -INF , P5 ;  /* 0xff8000002a0b7808 */ /* 0x000fe20002800000 */
[----:B------:R-:W-:Y:S01]  /*3490*/  FMUL R42, R14, UR4 ;  /* 0x000000040e2a7c20 */ /* 0x000fe20008400000 */
[----:B------:R-:W-:Y:S01]  /*34a0*/  LOP3.LUT R13, R152, 0xd, RZ, 0xfc, !PT ;  /* 0x0000000d980d7812 */ /* 0x000fe200078efcff */
[----:B------:R-:W-:Y:S01]  /*34b0*/  STL [R1+0x180], R208 ;  /* 0x000180d001007387 */ /* 0x000fe20000100800 */
[----:B------:R-:W-:Y:S02]  /*34c0*/  ISETP.GE.AND P5, PT, R0, R41, PT ;  /* 0x000000290000720c */ /* 0x000fe40003fa6270 */
[----:B------:R-:W-:Y:S01]  /*34d0*/  LOP3.LUT R41, R152, 0xe, RZ, 0xfc, !PT ;  /* 0x0000000e98297812 */ /* 0x000fe200078efcff */
[----:B------:R-:W-:Y:S01]  /*34e0*/  STL [R1+0x17c], R207 ;  /* 0x00017ccf01007387 */ /* 0x000fe20000100800 */
[----:B------:R-:W-:Y:S01]  /*34f0*/  FSEL R14, R40, -INF , P0 ;  /* 0xff800000280e7808 */ /* 0x000fe20000000000 */
[----:B------:R-:W-:Y:S01]  /*3500*/  FMUL R40, R15, UR4 ;  /* 0x000000040f287c20 */ /* 0x000fe20008400000 */
[----:B------:R-:W-:Y:S01]  /*3510*/  ISETP.GE.AND P0, PT, R0, R13, PT ;  /* 0x0000000d0000720c */ /* 0x000fe20003f06270 */
[----:B------:R-:W-:Y:S01]  /*3520*/  STL [R1+0x178], R206 ;  /* 0x000178ce01007387 */ /* 0x000fe20000100800 */
[----:B------:R-:W-:Y:S01]  /*3530*/  FSEL R13, R42, -INF , P4 ;  /* 0xff8000002a0d7808 */ /* 0x000fe20002000000 */
[----:B------:R-:W-:Y:S01]  /*3540*/  FMUL R42, R17, UR4 ;  /* 0x00000004112a7c20 */ /* 0x000fe20008400000 */
[----:B------:R-:W-:Y:S01]  /*3550*/  LOP3.LUT R15, R152, 0xf, RZ, 0xfc, !PT ;  /* 0x0000000f980f7812 */ /* 0x000fe200078efcff */
[----:B------:R-:W-:Y:S01]  /*3560*/  STL [R1+0x174], R205 ;  /* 0x000174cd01007387 */ /* 0x000fe20000100800 */
[----:B------:R-:W-:-:S02]  /*3570*/  ISETP.GE.AND P4, PT, R0, R41, PT ;  /* 0x000000290000720c */ /* 0x000fc40003f86270 */
[----:B------:R-:W-:Y:S01]  /*3580*/  LOP3.LUT R41, R152, 0x10, RZ, 0xfc, !PT ;  /* 0x0000001098297812 */ /* 0x000fe200078efcff */
[----:B------:R-:W-:Y:S01]  /*3590*/  STL [R1+0x170], R204 ;  /* 0x000170cc01007387 */ /* 0x000fe20000100800 */
[----:B------:R-:W-:Y:S02]  /*35a0*/  FSEL R40, R40, -INF , P6 ;  /* 0xff80000028287808 */ /* 0x000fe40003000000 */
[----:B------:R-:W-:Y:S01]  /*35b0*/  ISETP.GE.AND P6, PT, R0, R15, PT ;  /* 0x0000000f0000720c */ /* 0x000fe20003fc6270 */
[----:B------:R-:W-:Y:S01]  /*35c0*/  STL [R1+0x16c], R203 ;  /* 0x00016ccb01007387 */ /* 0x000fe20000100800 */
[----:B------:R-:W-:Y:S01]  /*35d0*/  FSEL R15, R16, -INF , P5 ;  /* 0xff800000100f7808 */ /* 0x000fe20002800000 */
[----:B------:R-:W-:Y:S01]  /*35e0*/  FMUL R16, R19, UR4 ;  /* 0x0000000413107c20 */ /* 0x000fe20008400000 */
[----:B------:R-:W-:Y:S01]  /*35f0*/  ISETP.GE.AND P5, PT, R0, R41, PT ;  /* 0x000000290000720c */ /* 0x000fe20003fa6270 */
[----:B------:R-:W-:Y:S01]  /*3600*/  STL [R1+0x168], R202 ;  /* 0x000168ca01007387 */ /* 0x000fe20000100800 */
[----:B------:R-:W-:-:S02]  /*3610*/  LOP3.LUT R41, R152, 0x12, RZ, 0xfc, !PT ;  /* 0x0000001298297812 */ /* 0x000fc400078efcff */
[----:B------:R-:W-:Y:S01]  /*3620*/  FSEL R19, R18, -INF , P4 ;  /* 0xff80000012137808 */ /* 0x000fe20002000000 */
[----:B------:R-:W-:Y:S01]  /*3630*/  FMUL R18, R20, UR4 ;  /* 0x0000000414127c20 */ /* 0x000fe20008400000 */
        /* <DEDUP_REMOVED lines=9> */
[----:B------:R-:W-:-:S02]  /*36d0*/  FSEL R42, R42, -INF , P0 ;  /* 0xff8000002a2a7808 */ /* 0x000fc40000000000 */
[----:B------:R-:W-:Y:S01]  /*36e0*/  ISETP.GE.AND P5, PT, R0, R41, PT ;  /* 0x000000290000720c */ /* 0x000fe20003fa6270 */
[----:B------:R-:W-:Y:S01]  /*36f0*/  FMUL R41, R22, UR4 ;  /* 0x0000000416297c20 */ /* 0x000fe20008400000 */
[----:B------:R-:W-:Y:S01]  /*3700*/  ISETP.GE.AND P0, PT, R0, R17, PT ;  /* 0x000000110000720c */ /* 0x000fe20003f06270 */
[----:B------:R-:W-:Y:S01]  /*3710*/  STL [R1+0x158], R198 ;  /* 0x000158c601007387 */ /* 0x000fe20000100800 */
[----:B------:R-:W-:Y:S02]  /*3720*/  LOP3.LUT R17, R152, 0x13, RZ, 0xfc, !PT ;  /* 0x0000001398117812 */ /* 0x000fe400078efcff */
[----:B------:R-:W-:Y:S01]  /*3730*/  FSEL R22, R16, -INF , P0 ;  /* 0xff80000010167808 */ /* 0x000fe20000000000 */
[----:B------:R-:W-:Y:S01]  /*3740*/  FMUL R16, R5, UR4 ;  /* 0x0000000405107c20 */ /* 0x000fe20008400000 */
[----:B------:R-:W-:Y:S01]  /*3750*/  FSEL R41, R41, -INF , P4 ;  /* 0xff80000029297808 */ /* 0x000fe20002000000 */
[----:B------:R-:W-:Y:S01]  /*3760*/  STL [R1+0x154], R197 ;  /* 0x000154c501007387 */ /* 0x000fe20000100800 */
[----:B------:R-:W-:-:S02]  /*3770*/  ISETP.GE.AND P0, PT, R0, R152, PT ;  /* 0x000000980000720c */ /* 0x000fc40003f06270 */
[----:B------:R-:W-:Y:S01]  /*3780*/  ISETP.GT.AND P4, PT, R0, R152, PT ;  /* 0x000000980000720c */ /* 0x000fe20003f84270 */
[----:B------:R-:W-:Y:S01]  /*3790*/  STL [R1+0x150], R196 ;  /* 0x000150c401007387 */ /* 0x000fe20000100800 */
[----:B------:R-:W-:Y:S02]  /*37a0*/  FSEL R18, R4, -INF , P0 ;  /* 0xff80000004127808 */ /* 0x000fe40000000000 */
[----:B------:R-:W-:Y:S01]  /*37b0*/  FSEL R43, R16, -INF , P4 ;  /* 0xff800000102b7808 */ /* 0x000fe20002000000 */
[----:B------:R-:W-:Y:S01]  /*37c0*/  STL [R1+0x14c], R195 ;  /* 0x00014cc301007387 */ /* 0x000fe20000100800 */
[----:B------:R-:W-:Y:S02]  /*37d0*/  ISETP.GE.AND P6, PT, R0, R17, PT ;  /* 0x000000110000720c */ /* 0x000fe40003fc6270 */
[----:B------:R-:W-:Y:S01]  /*37e0*/  FMNMX3 R4, R18, R43, R6, !PT ;  /* 0x0000002b12047276 */ /* 0x000fe20007800006 */
[----:B------:R-:W-:Y:S01]  /*37f0*/  STL [R1+0x148], R194 ;  /* 0x000148c201007387 */ /* 0x000fe20000100800 */
[----:B------:R-:W-:-:S02]  /*3800*/  LOP3.LUT R17, R152, 0x15, RZ, 0xfc, !PT ;  /* 0x0000001598117812 */ /* 0x000fc400078efcff */
[----:B------:R-:W-:Y:S01]  /*3810*/  FMNMX3 R4, R4, R8, R7, !PT ;  /* 0x0000000804047276 */ /* 0x000fe20007800007 */
[----:B------:R-:W-:Y:S01]  /*3820*/  STL [R1+0x144], R193 ;  /* 0x000144c101007387 */ /* 0x000fe20000100800 */
[----:B------:R-:W-:Y:S02]  /*3830*/  LOP3.LUT R5, R152, 0x16, RZ, 0xfc, !PT ;  /* 0x0000001698057812 */ /* 0x000fe400078efcff */
[----:B------:R-:W-:Y:S01]  /*3840*/  ISETP.GE.AND P0, PT, R0, R17, PT ;  /* 0x000000110000720c */ /* 0x000fe20003f06270 */
[----:B------:R-:W-:Y:S01]  /*3850*/  STL [R1+0x140], R192 ;  /* 0x000140c001007387 */ /* 0x000fe20000100800 */
[----:B------:R-:W-:Y:S02]  /*3860*/  LOP3.LUT R17, R152, 0x17, RZ, 0xfc, !PT ;  /* 0x0000001798117812 */ /* 0x000fe400078efcff */
[----:B------:R-:W-:Y:S01]  /*3870*/  FMNMX3 R4, R4, R10, R9, !PT ;  /* 0x0000000a04047276 */ /* 0x000fe20007800009 */
[----:B------:R-:W-:Y:S01]  /*3880*/  STL [R1+0x13c], R191 ;  /* 0x00013cbf01007387 */ /* 0x000fe20000100800 */
[----:B------:R-:W-:Y:S01]  /*3890*/  ISETP.GE.AND P4, PT, R0, R5, PT ;  /* 0x000000050000720c */ /* 0x000fe20003f86270 */
[----:B------:R-:W-:Y:S01]  /*38a0*/  FMUL R5, R24, UR4 ;  /* 0x0000000418057c20 */ /* 0x000fe20008400000 */
[----:B------:R-:W-:Y:S01]  /*38b0*/  FSEL R44, R23, -INF , P6 ;  /* 0xff800000172c7808 */ /* 0x000fe20003000000 */
[----:B------:R-:W-:Y:S01]  /*38c0*/  FMUL R24, R25, UR4 ;  /* 0x0000000419187c20 */ /* 0x000fe20008400000 */
[----:B------:R-:W-:Y:S01]  /*38d0*/  ISETP.GE.AND P6, PT, R0, R17, PT ;  /* 0x000000110000720c */ /* 0x000fe20003fc6270 */
[----:B------:R-:W-:Y:S01]  /*38e0*/  FMUL R23, R26, UR4 ;  /* 0x000000041a177c20 */ /* 0x000fe20008400000 */
[----:B------:R-:W-:Y:S01]  /*38f0*/  FMNMX3 R4, R4, R12, R11, !PT ;  /* 0x0000000c04047276 */ /* 0x000fe2000780000b */
[----:B------:R-:W-:Y:S01]  /*3900*/  FMUL R26, R27, UR4 ;  /* 0x000000041b1a7c20 */ /* 0x000fe20008400000 */
[----:B------:R-:W-:Y:S01]  /*3910*/  LOP3.LUT R17, R152, 0x18, RZ, 0xfc, !PT ;  /* 0x0000001898117812 */ /* 0x000fe200078efcff */
[----:B------:R-:W-:Y:S01]  /*3920*/  FMUL R25, R28, UR4 ;  /* 0x000000041c197c20 */ /* 0x000fe20008400000 */
[----:B------:R-:W-:Y:S01]  /*3930*/  FSEL R5, R5, -INF , P5 ;  /* 0xff80000005057808 */ /* 0x000fe20002800000 */
[----:B------:R-:W-:Y:S01]  /*3940*/  FMUL R28, R29, UR4 ;  /* 0x000000041d1c7c20 */ /* 0x000fe20008400000 */
[----:B------:R-:W-:Y:S01]  /*3950*/  FMNMX3 R4, R4, R14, R13, !PT ;  /* 0x0000000e04047276 */ /* 0x000fe2000780000d */
[----:B------:R-:W-:Y:S01]  /*3960*/  FMUL R27, R30, UR4 ;  /* 0x000000041e1b7c20 */ /* 0x000fe20008400000 */
[----:B------:R-:W-:Y:S01]  /*3970*/  ISETP.GE.AND P5, PT, R0, R17, PT ;  /* 0x000000110000720c */ /* 0x000fe20003fa6270 */
[----:B------:R-:W-:Y:S01]  /*3980*/  FMUL R30, R31, UR4 ;  /* 0x000000041f1e7c20 */ /* 0x000fe20008400000 */
[----:B------:R-:W-:Y:S01]  /*3990*/  LOP3.LUT R17, R152, 0x19, RZ, 0xfc, !PT ;  /* 0x0000001998117812 */ /* 0x000fe200078efcff */
[----:B------:R-:W-:Y:S01]  /*39a0*/  FMUL R29, R32, UR4 ;  /* 0x00000004201d7c20 */ /* 0x000fe20008400000 */
[----:B------:R-:W-:Y:S01]  /*39b0*/  FMNMX3 R4, R4, R40, R15, !PT ;  /* 0x0000002804047276 */ /* 0x000fe2000780000f */
[----:B------:R-:W-:Y:S01]  /*39c0*/  FMUL R32, R33, UR4 ;  /* 0x0000000421207c20 */ /* 0x000fe20008400000 */
[----:B------:R-:W-:Y:S01]  /*39d0*/  FSEL R24, R24, -INF , P0 ;  /* 0xff80000018187808 */ /* 0x000fe20000000000 */
[----:B------:R-:W-:Y:S01]  /*39e0*/  FMUL R31, R34, UR4 ;  /* 0x00000004221f7c20 */ /* 0x000fe20008400000 */
[----:B------:R-:W-:Y:S01]  /*39f0*/  ISETP.GE.AND P0, PT, R0, R17, PT ;  /* 0x000000110000720c */ /* 0x000fe20003f06270 */
[----:B------:R-:W-:Y:S01]  /*3a00*/  FMUL R34, R35, UR4 ;  /* 0x0000000423227c20 */ /* 0x000fe20008400000 */
[----:B------:R-:W-:Y:S01]  /*3a10*/  LOP3.LUT R17, R152, 0x1a, RZ, 0xfc, !PT ;  /* 0x0000001a98117812 */ /* 0x000fe200078efcff */
[----:B------:R-:W-:Y:S01]  /*3a20*/  UIMAD UR4, UR15, UR20, URZ ;  /* 0x000000140f0472a4 */ /* 0x000fe2000f8e02ff */
[----:B------:R-:W-:Y:S01]  /*3a30*/  FMNMX3 R4, R4, R42, R19, !PT ;  /* 0x0000002a04047276 */ /* 0x000fe20007800013 */
[----:B------:R-:W-:Y:S01]  /*3a40*/  STL [R1+0x138], R190 ;  /* 0x000138be01007387 */ /* 0x000fe20000100800 */
[----:B------:R-:W-:Y:S01]  /*3a50*/  FSEL R23, R23, -INF , P4 ;  /* 0xff80000017177808 */ /* 0x000fe20002000000 */
[----:B------:R-:W-:Y:S01]  /*3a60*/  USHF.R.S32.HI UR5, URZ, 0x1f, UR4 ;  /* 0x0000001fff057899 */ /* 0x000fe20008011404 */
[----:B------:R-:W-:Y:S01]  /*3a70*/  ISETP.GE.AND P4, PT, R0, R17, PT ;  /* 0x000000110000720c */ /* 0x000fe20003f86270 */
[----:B------:R-:W-:Y:S01]  /*3a80*/  STL [R1+0x134], R187 ;  /* 0x000134bb01007387 */ /* 0x000fe20000100800 */
[----:B------:R-:W-:-:S02]  /*3a90*/  LOP3.LUT R17, R152, 0x1b, RZ, 0xfc, !PT ;  /* 0x0000001b98117812 */ /* 0x000fc400078efcff */
[----:B------:R-:W-:Y:S01]  /*3aa0*/  FMNMX3 R4, R4, R20, R21, !PT ;  /* 0x0000001404047276 */ /* 0x000fe20007800015 */
[----:B------:R-:W-:Y:S01]  /*3ab0*/  STL [R1+0x130], R186 ;  /* 0x000130ba01007387 */ /* 0x000fe20000100800 */
[----:B------:R-:W-:Y:S02]  /*3ac0*/  FSEL R26, R26, -INF , P6 ;  /* 0xff8000001a1a7808 */ /* 0x000fe40003000000 */
[----:B------:R-:W-:Y:S01]  /*3ad0*/  ISETP.GE.AND P6, PT, R0, R17, PT ;  /* 0x000000110000720c */ /* 0x000fe20003fc6270 */
[----:B------:R-:W-:Y:S01]  /*3ae0*/  STL [R1+0x12c], R185 ;  /* 0x00012cb901007387 */ /* 0x000fe20000100800 */
[----:B------:R-:W-:Y:S02]  /*3af0*/  FMNMX3 R4, R4, R22, R41, !PT ;  /* 0x0000001604047276 */ /* 0x000fe40007800029 */
[----:B------:R-:W-:Y:S01]  /*3b00*/  LOP3.LUT R17, R152, 0x1c, RZ, 0xfc, !PT ;  /* 0x0000001c98117812 */ /* 0x000fe200078efcff */
[----:B------:R-:W-:Y:S01]  /*3b10*/  STL [R1+0x128], R184 ;  /* 0x000128b801007387 */ /* 0x000fe20000100800 */
[----:B------:R-:W-:-:S02]  /*3b20*/  FSEL R25, R25, -INF , P5 ;  /* 0xff80000019197808 */ /* 0x000fc40002800000 */
[----:B------:R-:W-:Y:S01]  /*3b30*/  FMNMX3 R4, R4, R44, R5, !PT ;  /* 0x0000002c04047276 */ /* 0x000fe20007800005 */
[----:B------:R-:W-:Y:S01]  /*3b40*/  STL [R1+0x124], R183 ;  /* 0x000124b701007387 */ /* 0x000fe20000100800 */
[----:B------:R-:W-:Y:S02]  /*3b50*/  ISETP.GE.AND P5, PT, R0, R17, PT ;  /* 0x000000110000720c */ /* 0x000fe40003fa6270 */
[----:B------:R-:W-:Y:S01]  /*3b60*/  LOP3.LUT R17, R152, 0x1d, RZ, 0xfc, !PT ;  /* 0x0000001d98117812 */ /* 0x000fe200078efcff */
[----:B------:R-:W-:Y:S01]  /*3b70*/  STL [R1+0x120], R182 ;  /* 0x000120b601007387 */ /* 0x000fe20000100800 */
[----:B------:R-:W-:Y:S02]  /*3b80*/  FMNMX3 R4, R4, R24, R23, !PT ;  /* 0x0000001804047276 */ /* 0x000fe40007800017 */
[----:B------:R-:W-:Y:S01]  /*3b90*/  FSEL R28, R28, -INF , P0 ;  /* 0xff8000001c1c7808 */ /* 0x000fe20000000000 */
[----:B------:R-:W-:Y:S01]  /*3ba0*/  STL [R1+0x11c], R181 ;  /* 0x00011cb501007387 */ /* 0x000fe20000100800 */
[----:B------:R-:W-:-:S02]  /*3bb0*/  ISETP.GE.AND P0, PT, R0, R17, PT ;  /* 0x000000110000720c */ /* 0x000fc40003f06270 */
[----:B------:R-:W-:Y:S01]  /*3bc0*/  LOP3.LUT R17, R152, 0x1e, RZ, 0xfc, !PT ;  /* 0x0000001e98117812 */ /* 0x000fe200078efcff */
[----:B------:R-:W-:Y:S01]  /*3bd0*/  STL [R1+0x118], R180 ;  /* 0x000118b401007387 */ /* 0x000fe20000100800 */
[----:B------:R-:W-:Y:S02]  /*3be0*/  FSEL R27, R27, -INF , P4 ;  /* 0xff8000001b1b7808 */ /* 0x000fe40002000000 */
[----:B------:R-:W-:Y:S01]  /*3bf0*/  FMNMX3 R4, R4, R26, R25, !PT ;  /* 0x0000001a04047276 */ /* 0x000fe20007800019 */
[----:B------:R-:W-:Y:S01]  /*3c00*/  STL [R1+0x114], R179 ;  /* 0x000114b301007387 */ /* 0x000fe20000100800 */
[----:B------:R-:W-:Y:S02]  /*3c10*/  ISETP.GE.AND P4, PT, R0, R17, PT ;  /* 0x000000110000720c */ /* 0x000fe40003f86270 */
[----:B------:R-:W-:Y:S01]  /*3c20*/  LOP3.LUT R17, R152, 0x1f, RZ, 0xfc, !PT ;  /* 0x0000001f98117812 */ /* 0x000fe200078efcff */
[----:B------:R-:W-:Y:S01]  /*3c30*/  STL [R1+0x110], R178 ;  /* 0x000110b201007387 */ /* 0x000fe20000100800 */
[----:B------:R-:W-:-:S02]  /*3c40*/  FSEL R30, R30, -INF , P6 ;  /* 0xff8000001e1e7808 */ /* 0x000fc40003000000 */
[----:B------:R-:W-:Y:S01]  /*3c50*/  FSEL R29, R29, -INF , P5 ;  /* 0xff8000001d1d7808 */ /* 0x000fe20002800000 */
[----:B------:R-:W-:Y:S01]  /*3c60*/  STL [R1+0x10c], R177 ;  /* 0x00010cb101007387 */ /* 0x000fe20000100800 */
[----:B------:R-:W-:Y:S02]  /*3c70*/  FMNMX3 R4, R4, R28, R27, !PT ;  /* 0x0000001c04047276 */ /* 0x000fe4000780001b */
[----:B------:R-:W-:Y:S01]  /*3c80*/  ISETP.GE.AND P6, PT, R0, R17, PT ;  /* 0x000000110000720c */ /* 0x000fe20003fc6270 */
[----:B------:R-:W-:Y:S01]  /*3c90*/  STL [R1+0x108], R176 ;  /* 0x000108b001007387 */ /* 0x000fe20000100800 */
[----:B------:R-:W-:Y:S02]  /*3ca0*/  FSEL R32, R32, -INF , P0 ;  /* 0xff80000020207808 */ /* 0x000fe40000000000 */
[----:B------:R-:W-:Y:S01]  /*3cb0*/  FSEL R31, R31, -INF , P4 ;  /* 0xff8000001f1f7808 */ /* 0x000fe20002000000 */
[----:B------:R-:W-:Y:S01]  /*3cc0*/  STL [R1+0x104], R175 ;  /* 0x000104af01007387 */ /* 0x000fe20000100800 */
[----:B------:R-:W-:-:S02]  /*3cd0*/  FMNMX3 R4, R4, R30, R29, !PT ;  /* 0x0000001e04047276 */ /* 0x000fc4000780001d */
[----:B------:R-:W-:Y:S01]  /*3ce0*/  FSEL R34, R34, -INF , P6 ;  /* 0xff80000022227808 */ /* 0x000fe20003000000 */
[----:B------:R-:W-:Y:S01]  /*3cf0*/  STL [R1+0x100], R174 ;  /* 0x000100ae01007387 */ /* 0x000fe20000100800 */
[----:B------:R-:W-:Y:S02]  /*3d00*/  FMNMX3 R17, R4, R32, R31, !PT ;  /* 0x0000002004117276 */ /* 0x000fe4000780001f */
[----:B------:R-:W-:Y:S01]  /*3d10*/  LOP3.LUT R4, R48, 0x1f, RZ, 0xc0, !PT ;  /* 0x0000001f30047812 */ /* 0x000fe200078ec0ff */
[----:B------:R-:W-:Y:S01]  /*3d20*/  STL [R1+0xfc], R173 ;  /* 0x0000fcad01007387 */ /* 0x000fe20000100800 */
[----:B------:R-:W-:Y:S02]  /*3d30*/  FMNMX R17, R34, R17, !PT ;  /* 0x0000001122117209 */ /* 0x000fe40007800000 */
[----:B------:R-:W-:Y:S01]  /*3d40*/  LOP3.LUT R16, R48, 0xff, RZ, 0xc0, !PT ;  /* 0x000000ff30107812 */ /* 0x000fe200078ec0ff */
[----:B------:R-:W-:Y:S01]  /*3d50*/  STL [R1+0xf8], R172 ;  /* 0x0000f8ac01007387 */ /* 0x000fe20000100800 */
[----:B------:R-:W-:-:S02]  /*3d60*/  ISETP.GE.U32.AND P5, PT, R4, 0x10, PT ;  /* 0x000000100400780c */ /* 0x000fc40003fa6070 */
[----:B------:R-:W-:Y:S01]  /*3d70*/  SHF.R.U32.HI R4, RZ, 0x5, R16 ;  /* 0x00000005ff047819 */ /* 0x000fe20000011610 */
[----:B------:R-:W4:Y:S01]  /*3d80*/  SHFL.BFLY PT, R46, R17, 0x10, 0x1f ;  /* 0x0e001f00112e7f89 */ /* 0x000f2200000e0000 */
[----:B------:R-:W-:Y:S02]  /*3d90*/  ISETP.GE.U32.AND P4, PT, R16, 0x80, PT ;  /* 0x000000801000780c */ /* 0x000fe40003f86070 */
[----:B------:R-:W-:Y:S01]  /*3da0*/  LOP3.LUT R47, R214, 0x4, R4, 0xf8, !PT ;  /* 0x00000004d62f7812 */ /* 0x000fe200078ef804 */
[----:B------:R-:W-:Y:S01]  /*3db0*/  STL [R1+0xf4], R153 ;  /* 0x0000f49901007387 */ /* 0x000fe20000100800 */
[----:B------:R-:W-:Y:S02]  /*3dc0*/  LEA R45, R16, UR14, 0x2 ;  /* 0x0000000e102d7c11 */ /* 0x000fe4000f8e10ff */
[----:B--2---:R-:W-:Y:S01]  /*3dd0*/  IADD3 R120, P0, P6, R3, UR4, R120 ;  /* 0x0000000403787c10 */ /* 0x004fe2000fe1e078 */
[----:B------:R-:W-:Y:S01]  /*3de0*/  STL [R1+0xe8], R214 ;  /* 0x0000e8d601007387 */ /* 0x000fe20000100800 */
[----:B------:R-:W-:-:S02]  /*3df0*/  SHF.R.S32.HI R4, RZ, 0x1f, R3 ;  /* 0x0000001fff047819 */ /* 0x000fc40000011403 */
[----:B------:R-:W-:Y:S01]  /*3e00*/  PRMT R246, RZ, 0x7610, R246 ;  /* 0x00007610fff67816 */ /* 0x000fe200000000f6 */
[----:B------:R-:W-:Y:S01]  /*3e10*/  STL [R1+0xec], R47 ;  /* 0x0000ec2f01007387 */ /* 0x000fe20000100800 */
[----:B------:R-:W-:Y:S02]  /*3e20*/  IADD3.X R4, PT, PT, R4, UR5, R121, P0, P6 ;  /* 0x0000000504047c10 */ /* 0x000fe400087ec479 */
[----:B------:R-:W-:Y:S02]  /*3e30*/  LOP3.LUT P0, RZ, R48, 0x1, RZ, 0xc0, !PT ;  /* 0x0000000130ff7812 */ /* 0x000fe4000780c0ff */
[----:B-1----:R-:W-:Y:S02]  /*3e40*/  PRMT R213, RZ, 0x7610, R213 ;  /* 0x00007610ffd57816 */ /* 0x002fe400000000d5 */
[----:B------:R-:W-:Y:S02]  /*3e50*/  ISETP.LT.U32.AND P0, PT, R16, 0x80, !P0 ;  /* 0x000000801000780c */ /* 0x000fe40004701070 */
[----:B---3--:R-:W-:-:S02]  /*3e60*/  PRMT R212, RZ, 0x7610, R212 ;  /* 0x00007610ffd47816 */ /* 0x008fc400000000d4 */
[----:B0-----:R-:W-:Y:S02]  /*3e70*/  PRMT R211, RZ, 0x7610, R211 ;  /* 0x00007610ffd37816 */ /* 0x001fe400000000d3 */
[----:B----4-:R-:W-:Y:S02]  /*3e80*/  FMNMX R46, R17, R46, !PT ;  /* 0x0000002e112e7209 */ /* 0x010fe40007800000 */
[----:B------:R-:W-:Y:S02]  /*3e90*/  PRMT R210, RZ, 0x7610, R210 ;  /* 0x00007610ffd27816 */ /* 0x000fe400000000d2 */
[----:B------:R-:W-:Y:S01]  /*3ea0*/  PRMT R209, RZ, 0x7610, R209 ;  /* 0x00007610ffd17816 */ /* 0x000fe200000000d1 */
[----:B------:R-:W-:Y:S01]  /*3eb0*/  @!P5 STS [R47+UR14], R46 ;  /* 0x0000002e2f00d988 */ /* 0x000fe2000800080e */
[----:B------:R-:W-:Y:S02]  /*3ec0*/  PRMT R208, RZ, 0x7610, R208 ;  /* 0x00007610ffd07816 */ /* 0x000fe400000000d0 */
[----:B------:R-:W-:Y:S01]  /*3ed0*/  PRMT R232, RZ, 0x7610, R232 ;  /* 0x00007610ffe87816 */ /* 0x000fe200000000e8 */
[----:B------:R-:W-:Y:S01]  /*3ee0*/  BAR.SYNC.DEFER_BLOCKING 0x0 ;  /* 0x0000000000007b1d */ /* 0x000fe20000010000 */
[----:B------:R-:W-:-:S02]  /*3ef0*/  PRMT R158, RZ, 0x7610, R158 ;  /* 0x00007610ff9e7816 */ /* 0x000fc4000000009e */
[----:B------:R-:W-:Y:S02]  /*3f00*/  PRMT R154, RZ, 0x7610, R154 ;  /* 0x00007610ff9a7816 */ /* 0x000fe4000000009a */
[----:B------:R-:W-:Y:S01]  /*3f10*/  PRMT R207, RZ, 0x7610, R207 ;  /* 0x00007610ffcf7816 */ /* 0x000fe200000000cf */
[----:B------:R-:W0:Y:S04]  /*3f20*/  @!P4 LDS R38, [R45] ;  /* 0x000000002d26c984 */ /* 0x000e280000000800 */
[----:B0-----:R-:W0:Y:S02]  /*3f30*/  SHFL.BFLY PT, R17, R38, 0x1, 0x1f ;  /* 0x0c201f0026117f89 */ /* 0x001e2400000e0000 */
[----:B0-----:R-:W-:-:S05]  /*3f40*/  FMNMX R17, R38, R17, !PT ;  /* 0x0000001126117209 */ /* 0x001fca0007800000 */
[----:B------:R-:W-:Y:S01]  /*3f50*/  @P0 STS [R45], R17 ;  /* 0x000000112d000388 */ /* 0x000fe20000000800 */
[----:B------:R-:W-:Y:S06]  /*3f60*/  BAR.SYNC.DEFER_BLOCKING 0x0 ;  /* 0x0000000000007b1d */ /* 0x000fec0000010000 */
[----:B------:R-:W0:Y:S02]  /*3f70*/  LDS R3, [R214+UR14] ;  /* 0x0000000ed6037984 */ /* 0x000e240008000800 */
[----:B------:R-:W-:Y:S01]  /*3f80*/  BAR.SYNC.DEFER_BLOCKING 0x0 ;  /* 0x0000000000007b1d */ /* 0x000fe20000010000 */
[----:B0-----:R-:W-:-:S05]  /*3f90*/  FMNMX R3, R3, -INF , !PT ;  /* 0xff80000003037809 */ /* 0x001fca0007800000 */
[--C-:B------:R-:W-:Y:S01]  /*3fa0*/  FADD R18, R18, -R3.reuse ;  /* 0x8000000312127221 */ /* 0x100fe20000000000 */
[--C-:B------:R-:W-:Y:S01]  /*3fb0*/  FADD R43, R43, -R3.reuse ;  /* 0x800000032b2b7221 */ /* 0x100fe20000000000 */
[--C-:B------:R-:W-:Y:S01]  /*3fc0*/  FADD R6, R6, -R3.reuse ;  /* 0x8000000306067221 */ /* 0x100fe20000000000 */
[--C-:B------:R-:W-:Y:S01]  /*3fd0*/  FADD R8, R8, -R3.reuse ;  /* 0x8000000308087221 */ /* 0x100fe20000000000 */
[----:B------:R-:W-:Y:S01]  /*3fe0*/  FMUL R16, R18, 1.4426950216293334961 ;  /* 0x3fb8aa3b12107820 */ /* 0x000fe20000400000 */
[----:B------:R-:W-:Y:S01]  /*3ff0*/  FMUL R43, R43, 1.4426950216293334961 ;  /* 0x3fb8aa3b2b2b7820 */ /* 0x000fe20000400000 */
[----:B------:R-:W-:Y:S01]  /*4000*/  FMUL R6, R6, 1.4426950216293334961 ;  /* 0x3fb8aa3b06067820 */ /* 0x000fe20000400000 */
[----:B------:R-:W-:Y:S01]  /*4010*/  FMUL R8, R8, 1.4426950216293334961 ;  /* 0x3fb8aa3b08087820 */ /* 0x000fe20000400000 */
[----:B------:R-:W-:Y:S01]  /*4020*/  MUFU.EX2 R185, R16 ;  /* 0x0000001000b97308 */ /* 0x000fe20000000800 */
[--C-:B------:R-:W-:Y:S01]  /*4030*/  FADD R7, R7, -R3.reuse ;  /* 0x8000000307077221 */ /* 0x100fe20000000000 */
[--C-:B------:R-:W-:Y:S01]  /*4040*/  FADD R10, R10, -R3.reuse ;  /* 0x800000030a0a7221 */ /* 0x100fe20000000000 */
[--C-:B------:R-:W-:Y:S01]  /*4050*/  FADD R9, R9, -R3.reuse ;  /* 0x8000000309097221 */ /* 0x100fe20000000000 */
[--C-:B------:R-:W-:Y:S01]  /*4060*/  FADD R12, R12, -R3.reuse ;  /* 0x800000030c0c7221 */ /* 0x100fe20000000000 */
[----:B------:R-:W-:Y:S01]  /*4070*/  FMUL R7, R7, 1.4426950216293334961 ;  /* 0x3fb8aa3b07077820 */ /* 0x000fe20000400000 */
[----:B------:R-:W-:Y:S01]  /*4080*/  FMUL R10, R10, 1.4426950216293334961 ;  /* 0x3fb8aa3b0a0a7820 */ /* 0x000fe20000400000 */
[----:B------:R-:W-:Y:S01]  /*4090*/  FMUL R9, R9, 1.4426950216293334961 ;  /* 0x3fb8aa3b09097820 */ /* 0x000fe20000400000 */
[----:B------:R-:W0:Y:S01]  /*40a0*/  MUFU.EX2 R184, R43 ;  /* 0x0000002b00b87308 */ /* 0x000e220000000800 */
[----:B------:R-:W-:Y:S01]  /*40b0*/  FMUL R12, R12, 1.4426950216293334961 ;  /* 0x3fb8aa3b0c0c7820 */ /* 0x000fe20000400000 */
[--C-:B------:R-:W-:Y:S01]  /*40c0*/  FADD R11, R11, -R3.reuse ;  /* 0x800000030b0b7221 */ /* 0x100fe20000000000 */
[--C-:B------:R-:W-:Y:S01]  /*40d0*/  FADD R14, R14, -R3.reuse ;  /* 0x800000030e0e7221 */ /* 0x100fe20000000000 */
[--C-:B------:R-:W-:Y:S01]  /*40e0*/  FADD R13, R13, -R3.reuse ;  /* 0x800000030d0d7221 */ /* 0x100fe20000000000 */
[--C-:B------:R-:W-:Y:S01]  /*40f0*/  FADD R40, R40, -R3.reuse ;  /* 0x8000000328287221 */ /* 0x100fe20000000000 */
[----:B------:R-:W-:Y:S01]  /*4100*/  FMUL R11, R11, 1.4426950216293334961 ;  /* 0x3fb8aa3b0b0b7820 */ /* 0x000fe20000400000 */
[----:B------:R-:W-:Y:S01]  /*4110*/  FMUL R14, R14, 1.4426950216293334961 ;  /* 0x3fb8aa3b0e0e7820 */ /* 0x000fe20000400000 */
[----:B------:R-:W1:Y:S01]  /*4120*/  MUFU.EX2 R18, R6 ;  /* 0x0000000600127308 */ /* 0x000e620000000800 */
[----:B------:R-:W-:Y:S01]  /*4130*/  FMUL R13, R13, 1.4426950216293334961 ;  /* 0x3fb8aa3b0d0d7820 */ /* 0x000fe20000400000 */
[----:B------:R-:W-:Y:S01]  /*4140*/  FMUL R40, R40, 1.4426950216293334961 ;  /* 0x3fb8aa3b28287820 */ /* 0x000fe20000400000 */
[--C-:B------:R-:W-:Y:S01]  /*4150*/  FADD R15, R15, -R3.reuse ;  /* 0x800000030f0f7221 */ /* 0x100fe20000000000 */
[--C-:B------:R-:W-:Y:S01]  /*4160*/  FADD R42, R42, -R3.reuse ;  /* 0x800000032a2a7221 */ /* 0x100fe20000000000 */
[--C-:B------:R-:W-:Y:S01]  /*4170*/  FADD R19, R19, -R3.reuse ;  /* 0x8000000313137221 */ /* 0x100fe20000000000 */
[--C-:B------:R-:W-:Y:S01]  /*4180*/  FADD R20, R20, -R3.reuse ;  /* 0x8000000314147221 */ /* 0x100fe20000000000 */
[----:B------:R-:W-:Y:S01]  /*4190*/  FMUL R15, R15, 1.4426950216293334961 ;  /* 0x3fb8aa3b0f0f7820 */ /* 0x000fe20000400000 */
[----:B------:R-:W2:Y:S01]  /*41a0*/  MUFU.EX2 R17, R8 ;  /* 0x0000000800117308 */ /* 0x000ea20000000800 */
[----:B------:R-:W-:Y:S01]  /*41b0*/  FMUL R42, R42, 1.4426950216293334961 ;  /* 0x3fb8aa3b2a2a7820 */ /* 0x000fe20000400000 */
[----:B------:R-:W-:Y:S01]  /*41c0*/  FMUL R19, R19, 1.4426950216293334961 ;  /* 0x3fb8aa3b13137820 */ /* 0x000fe20000400000 */
[----:B------:R-:W-:Y:S01]  /*41d0*/  FMUL R20, R20, 1.4426950216293334961 ;  /* 0x3fb8aa3b14147820 */ /* 0x000fe20000400000 */
[--C-:B------:R-:W-:Y:S01]  /*41e0*/  FADD R21, R21, -R3.reuse ;  /* 0x8000000315157221 */ /* 0x100fe20000000000 */
[--C-:B------:R-:W-:Y:S01]  /*41f0*/  FADD R22, R22, -R3.reuse ;  /* 0x8000000316167221 */ /* 0x100fe20000000000 */
[--C-:B------:R-:W-:Y:S01]  /*4200*/  FADD R41, R41, -R3.reuse ;  /* 0x8000000329297221 */ /* 0x100fe20000000000 */
[--C-:B------:R-:W-:Y:S01]  /*4210*/  FADD R44, R44, -R3.reuse ;  /* 0x800000032c2c7221 */ /* 0x100fe20000000000 */
[----:B------:R0:W3:Y:S01]  /*4220*/  MUFU.EX2 R190, R7 ;  /* 0x0000000700be7308 */ /* 0x0000e20000000800 */
[----:B------:R-:W-:Y:S01]  /*4230*/  FMUL R21, R21, 1.4426950216293334961 ;  /* 0x3fb8aa3b15157820 */ /* 0x000fe20000400000 */
[----:B------:R-:W-:Y:S01]  /*4240*/  FMUL R22, R22, 1.4426950216293334961 ;  /* 0x3fb8aa3b16167820 */ /* 0x000fe20000400000 */
[----:B------:R-:W-:Y:S01]  /*4250*/  FMUL R41, R41, 1.4426950216293334961 ;  /* 0x3fb8aa3b29297820 */ /* 0x000fe20000400000 */
[----:B------:R-:W-:Y:S01]  /*4260*/  FMUL R44, R44, 1.4426950216293334961 ;  /* 0x3fb8aa3b2c2c7820 */ /* 0x000fe20000400000 */
[--C-:B------:R-:W-:Y:S01]  /*4270*/  FADD R5, R5, -R3.reuse ;  /* 0x8000000305057221 */ /* 0x100fe20000000000 */
[--C-:B------:R-:W-:Y:S01]  /*4280*/  FADD R24, R24, -R3.reuse ;  /* 0x8000000318187221 */ /* 0x100fe20000000000 */
[----:B------:R-:W-:Y:S01]  /*4290*/  FADD R23, R23, -R3 ;  /* 0x8000000317177221 */ /* 0x000fe20000000000 */
[----:B------:R-:W4:Y:S01]  /*42a0*/  MUFU.EX2 R187, R10 ;  /* 0x0000000a00bb7308 */ /* 0x000f220000000800 */
[----:B0-----:R-:W-:Y:S01]  /*42b0*/  FADD R7, R185, R184 ;  /* 0x000000b8b9077221 */ /* 0x001fe20000000000 */
[----:B------:R-:W-:Y:S01]  /*42c0*/  FMUL R5, R5, 1.4426950216293334961 ;  /* 0x3fb8aa3b05057820 */ /* 0x000fe20000400000 */
[----:B------:R-:W-:Y:S01]  /*42d0*/  FMUL R24, R24, 1.4426950216293334961 ;  /* 0x3fb8aa3b18187820 */ /* 0x000fe20000400000 */
[----:B------:R-:W-:Y:S01]  /*42e0*/  FMUL R23, R23, 1.4426950216293334961 ;  /* 0x3fb8aa3b17177820 */ /* 0x000fe20000400000 */
[----:B-1----:R-:W-:Y:S01]  /*42f0*/  FADD R6, R18, R7 ;  /* 0x0000000712067221 */ /* 0x002fe20000000000 */
[--C-:B------:R-:W-:Y:S01]  /*4300*/  FADD R26, R26, -R3.reuse ;  /* 0x800000031a1a7221 */ /* 0x100fe20000000000 */
[--C-:B------:R-:W-:Y:S01]  /*4310*/  FADD R25, R25, -R3.reuse ;  /* 0x8000000319197221 */ /* 0x100fe20000000000 */
[----:B------:R-:W0:Y:S01]  /*4320*/  MUFU.EX2 R16, R9 ;  /* 0x0000000900107308 */ /* 0x000e220000000800 */
[----:B--2---:R-:W-:Y:S01]  /*4330*/  FADD R6, R17, R6 ;  /* 0x0000000611067221 */ /* 0x004fe20000000000 */
[----:B------:R-:W-:Y:S01]  /*4340*/  FMUL R26, R26, 1.4426950216293334961 ;  /* 0x3fb8aa3b1a1a7820 */ /* 0x000fe20000400000 */
[----:B------:R-:W-:Y:S01]  /*4350*/  FMUL R25, R25, 1.4426950216293334961 ;  /* 0x3fb8aa3b19197820 */ /* 0x000fe20000400000 */
[--C-:B------:R-:W-:Y:S01]  /*4360*/  FADD R28, R28, -R3.reuse ;  /* 0x800000031c1c7221 */ /* 0x100fe20000000000 */
[----:B---3--:R-:W-:Y:S01]  /*4370*/  FADD R6, R190, R6 ;  /* 0x00000006be067221 */ /* 0x008fe20000000000 */
[--C-:B------:R-:W-:Y:S01]  /*4380*/  FADD R27, R27, -R3.reuse ;  /* 0x800000031b1b7221 */ /* 0x100fe20000000000 */
[--C-:B------:R-:W-:Y:S01]  /*4390*/  FADD R30, R30, -R3.reuse ;  /* 0x800000031e1e7221 */ /* 0x100fe20000000000 */
[----:B------:R-:W1:Y:S01]  /*43a0*/  MUFU.EX2 R12, R12 ;  /* 0x0000000c000c7308 */ /* 0x000e620000000800 */
[----:B----4-:R-:W-:Y:S01]  /*43b0*/  FADD R7, R187, R6 ;  /* 0x00000006bb077221 */ /* 0x010fe20000000000 */
[----:B------:R-:W-:Y:S01]  /*43c0*/  FMUL R28, R28, 1.4426950216293334961 ;  /* 0x3fb8aa3b1c1c7820 */ /* 0x000fe20000400000 */
[----:B------:R-:W-:Y:S01]  /*43d0*/  FMUL R27, R27, 1.4426950216293334961 ;  /* 0x3fb8aa3b1b1b7820 */ /* 0x000fe20000400000 */
[----:B------:R-:W-:Y:S01]  /*43e0*/  FMUL R30, R30, 1.4426950216293334961 ;  /* 0x3fb8aa3b1e1e7820 */ /* 0x000fe20000400000 */
[--C-:B------:R-:W-:Y:S01]  /*43f0*/  FADD R29, R29, -R3.reuse ;  /* 0x800000031d1d7221 */ /* 0x100fe20000000000 */
[--C-:B------:R-:W-:Y:S01]  /*4400*/  FADD R32, R32, -R3.reuse ;  /* 0x8000000320207221 */ /* 0x100fe20000000000 */
[----:B------:R-:W-:Y:S01]  /*4410*/  FADD R31, R31, -R3 ;  /* 0x800000031f1f7221 */ /* 0x000fe20000000000 */
[----:B------:R-:W2:Y:S01]  /*4420*/  MUFU.EX2 R183, R11 ;  /* 0x0000000b00b77308 */ /* 0x000ea20000000800 */
[----:B0-----:R-:W-:Y:S01]  /*4430*/  FADD R7, R16, R7 ;  /* 0x0000000710077221 */ /* 0x001fe20000000000 */
[----:B------:R-:W-:Y:S01]  /*4440*/  FMUL R29, R29, 1.4426950216293334961 ;  /* 0x3fb8aa3b1d1d7820 */ /* 0x000fe20000400000 */
[----:B------:R-:W-:Y:S01]  /*4450*/  FMUL R32, R32, 1.4426950216293334961 ;  /* 0x3fb8aa3b20207820 */ /* 0x000fe20000400000 */
[----:B------:R-:W-:Y:S01]  /*4460*/  FMUL R31, R31, 1.4426950216293334961 ;  /* 0x3fb8aa3b1f1f7820 */ /* 0x000fe20000400000 */
[----:B------:R-:W-:-:S03]  /*4470*/  FADD R34, R34, -R3 ;  /* 0x8000000322227221 */ /* 0x000fc60000000000 */
[----:B------:R-:W0:Y:S01]  /*4480*/  MUFU.EX2 R182, R14 ;  /* 0x0000000e00b67308 */ /* 0x000e220000000800 */
[----:B-1----:R-:W-:Y:S01]  /*4490*/  FADD R7, R12, R7 ;  /* 0x000000070c077221 */ /* 0x002fe20000000000 */
[----:B------:R-:W-:-:S06]  /*44a0*/  FMUL R34, R34, 1.4426950216293334961 ;  /* 0x3fb8aa3b22227820 */ /* 0x000fcc0000400000 */
[----:B------:R1:W3:Y:S01]  /*44b0*/  MUFU.EX2 R225, R13 ;  /* 0x0000000d00e17308 */ /* 0x0002e20000000800 */
[----:B--2---:R-:W-:-:S07]  /*44c0*/  FADD R7, R183, R7 ;  /* 0x00000007b7077221 */ /* 0x004fce0000000000 */
[----:B------:R-:W2:Y:S01]  /*44d0*/  MUFU.EX2 R224, R40 ;  /* 0x0000002800e07308 */ /* 0x000ea20000000800 */
[----:B0-----:R-:W-:Y:S01]  /*44e0*/  FADD R7, R182, R7 ;  /* 0x00000007b6077221 */ /* 0x001fe20000000000 */
[----:B-1----:R-:W0:Y:S06]  /*44f0*/  LDC R13, c[0x0][0x3d8] ;  /* 0x0000f600ff0d7b82 */ /* 0x002e2c0000000800 */
[----:B------:R-:W1:Y:S01]  /*4500*/  MUFU.EX2 R180, R15 ;  /* 0x0000000f00b47308 */ /* 0x000e620000000800 */
[----:B---3--:R-:W-:-:S07]  /*4510*/  FADD R7, R225, R7 ;  /* 0x00000007e1077221 */ /* 0x008fce0000000000 */
[----:B------:R-:W3:Y:S01]  /*4520*/  MUFU.EX2 R179, R42 ;  /* 0x0000002a00b37308 */ /* 0x000ee20000000800 */
[----:B--2---:R-:W-:-:S07]  /*4530*/  FADD R7, R224, R7 ;  /* 0x00000007e0077221 */ /* 0x004fce0000000000 */
[----:B------:R-:W2:Y:S01]  /*4540*/  MUFU.EX2 R223, R19 ;  /* 0x0000001300df7308 */ /* 0x000ea20000000800 */
[----:B-1----:R-:W-:-:S07]  /*4550*/  FADD R7, R180, R7 ;  /* 0x00000007b4077221 */ /* 0x002fce0000000000 */
        /* <DEDUP_REMOVED lines=33> */
[----:B--2---:R-:W-:-:S04]  /*4770*/  FADD R7, R153, R7 ;  /* 0x0000000799077221 */ /* 0x004fc80000000000 */
[----:B-1----:R-:W-:-:S04]  /*4780*/  FADD R7, R216, R7 ;  /* 0x00000007d8077221 */ /* 0x002fc80000000000 */
[----:B---3--:R-:W-:-:S05]  /*4790*/  FADD R6, R215, R7 ;  /* 0x00000007d7067221 */ /* 0x008fca0000000000 */
[----:B------:R-:W1:Y:S02]  /*47a0*/  SHFL.BFLY PT, R5, R6, 0x10, 0x1f ;  /* 0x0e001f0006057f89 */ /* 0x000e6400000e0000 */
[----:B-1----:R-:W-:Y:S02]  /*47b0*/  FADD R8, R6, R5 ;  /* 0x0000000506087221 */ /* 0x002fe40000000000 */
[----:B------:R-:W1:Y:S03]  /*47c0*/  LDC R5, c[0x0][0x3d8] ;  /* 0x0000f600ff057b82 */ /* 0x000e660000000800 */
[----:B------:R2:W-:Y:S05]  /*47d0*/  @!P5 STS [R47+UR14], R8 ;  /* 0x000000082f00d988 */ /* 0x0005ea000800080e */
[----:B------:R-:W-:Y:S08]  /*47e0*/  BAR.SYNC.DEFER_BLOCKING 0x0 ;  /* 0x0000000000007b1d */ /* 0x000ff00000010000 */
[----:B------:R-:W3:Y:S08]  /*47f0*/  LDC R6, c[0x0][0x3d8] ;  /* 0x0000f600ff067b82 */ /* 0x000ef00000000800 */
[----:B--2---:R-:W2:Y:S01]  /*4800*/  LDC R8, c[0x0][0x3d8] ;  /* 0x0000f600ff087b82 */ /* 0x004ea20000000800 */
[----:B-1----:R-:W-:-:S04]  /*4810*/  IMAD R7, R36, R5, RZ ;  /* 0x0000000524077224 */ /* 0x002fc800078e02ff */
[----:B------:R-:W-:Y:S01]  /*4820*/  IMAD R9, R5, 0x2, R7 ;  /* 0x0000000205097824 */ /* 0x000fe200078e0207 */
[C---:B------:R-:W-:Y:S01]  /*4830*/  IADD3 R170, P6, PT, R7.reuse, R120, RZ ;  /* 0x0000007807aa7210 */ /* 0x040fe20007fde0ff */
[----:B------:R-:W1:Y:S03]  /*4840*/  @!P4 LDS R37, [R45] ;  /* 0x000000002d25c984 */ /* 0x000e660000000800 */
[----:B------:R-:W-:Y:S01]  /*4850*/  LEA.HI.X.SX32 R171, R7, R4, 0x1, P6 ;  /* 0x0000000407ab7211 */ /* 0x000fe200030f0eff */
[----:B------:R-:W-:Y:S01]  /*4860*/  IMAD R7, R5, 0x2, R9 ;  /* 0x0000000205077824 */ /* 0x000fe200078e0209 */
[----:B------:R-:W-:-:S04]  /*4870*/  IADD3 R168, P6, PT, R9, R120, RZ ;  /* 0x0000007809a87210 */ /* 0x000fc80007fde0ff */
        /* <DEDUP_REMOVED lines=17> */
[C---:B------:R-:W-:Y:S01]  /*4990*/  IADD3 R148, P6, PT, R9.reuse, R120, RZ ;  /* 0x0000007809947210 */ /* 0x040fe20007fde0ff */
[----:B-1----:R-:W1:Y:S03]  /*49a0*/  SHFL.BFLY PT, R10, R37, 0x1, 0x1f ;  /* 0x0c201f00250a7f89 */ /* 0x002e6600000e0000 */
        /* <DEDUP_REMOVED lines=11> */
[----:B------:R-:W-:Y:S01]  /*4a60*/  IADD3 R140, P6, PT, R9, R120, RZ ;  /* 0x00000078098c7210 */ /* 0x000fe20007fde0ff */
[----:B-1----:R-:W-:-:S03]  /*4a70*/  FADD R10, R37, R10 ;  /* 0x0000000a250a7221 */ /* 0x002fc60000000000 */
[----:B------:R-:W-:Y:S01]  /*4a80*/  LEA.HI.X.SX32 R141, R9, R4, 0x1, P6 ;  /* 0x00000004098d7211 */ /* 0x000fe200030f0eff */
[----:B------:R-:W-:Y:S01]  /*4a90*/  IMAD R9, R5, 0x2, R7 ;  /* 0x0000000205097824 */ /* 0x000fe200078e0207 */
[C---:B------:R-:W-:Y:S01]  /*4aa0*/  IADD3 R138, P6, PT, R7.reuse, R120, RZ ;  /* 0x00000078078a7210 */ /* 0x040fe20007fde0ff */
[----:B------:R1:W-:Y:S03]  /*4ab0*/  @P0 STS [R45], R10 ;  /* 0x0000000a2d000388 */ /* 0x0003e60000000800 */
[----:B------:R-:W-:Y:S01]  /*4ac0*/  LEA.HI.X.SX32 R139, R7, R4, 0x1, P6 ;  /* 0x00000004078b7211 */ /* 0x000fe200030f0eff */
[----:B------:R-:W-:Y:S01]  /*4ad0*/  IMAD R7, R5, 0x2, R9 ;  /* 0x0000000205077824 */ /* 0x000fe200078e0209 */
[C---:B------:R-:W-:Y:S01]  /*4ae0*/  IADD3 R136, P6, PT, R9.reuse, R120, RZ ;  /* 0x0000007809887210 */ /* 0x040fe20007fde0ff */
[----:B------:R-:W-:Y:S03]  /*4af0*/  BAR.SYNC.DEFER_BLOCKING 0x0 ;  /* 0x0000000000007b1d */ /* 0x000fe60000010000 */
[----:B------:R-:W-:Y:S01]  /*4b00*/  LEA.HI.X.SX32 R137, R9, R4, 0x1, P6 ;  /* 0x0000000409897211 */ /* 0x000fe200030f0eff */
[----:B------:R-:W-:Y:S01]  /*4b10*/  IMAD R9, R5, 0x2, R7 ;  /* 0x0000000205097824 */ /* 0x000fe200078e0207 */
[----:B------:R-:W-:-:S03]  /*4b20*/  IADD3 R134, P6, PT, R7, R120, RZ ;  /* 0x0000007807867210 */ /* 0x000fc60007fde0ff */
[----:B-1----:R-:W1:Y:S01]  /*4b30*/  LDC R10, c[0x0][0x3d8] ;  /* 0x0000f600ff0a7b82 */ /* 0x002e620000000800 */
        /* <DEDUP_REMOVED lines=9> */
[----:B------:R-:W4:Y:S03]  /*4bd0*/  @P2 LDG.E.U8 R213, desc[UR34][R170.64] ;  /* 0x00000022aad52981 */ /* 0x000f26000c1e1100 */
        /* <DEDUP_REMOVED lines=9> */
[----:B------:R-:W4:Y:S01]  /*4c70*/  @P2 LDG.E.U8 R210, desc[UR34][R138.64] ;  /* 0x000000228ad22981 */ /* 0x000f22000c1e1100 */
[----:B------:R-:W-:Y:S01]  /*4c80*/  IADD3 R122, P6, PT, R7, R120, RZ ;  /* 0x00000078077a7210 */ /* 0x000fe20007fde0ff */
[----:B------:R-:W-:Y:S01]  /*4c90*/  IMAD R9, R5, 0x2, R7 ;  /* 0x0000000205097824 */ /* 0x000fe200078e0207 */
[----:B------:R-:W-:Y:S01]  /*4ca0*/  PRMT R32, RZ, 0x7610, R32 ;  /* 0x00007610ff207816 */ /* 0x000fe20000000020 */
[----:B------:R-:W4:Y:S01]  /*4cb0*/  @P2 LDG.E.U8 R209, desc[UR34][R130.64] ;  /* 0x0000002282d12981 */ /* 0x000f22000c1e1100 */
[----:B------:R-:W-:-:S02]  /*4cc0*/  LEA.HI.X.SX32 R123, R7, R4, 0x1, P6 ;  /* 0x00000004077b7211 */ /* 0x000fc400030f0eff */
[----:B------:R-:W0:Y:S01]  /*4cd0*/  LDC R7, c[0x0][0x3d8] ;  /* 0x0000f600ff077b82 */ /* 0x000e220000000800 */
[----:B------:R-:W-:Y:S01]  /*4ce0*/  IADD3 R36, P6, PT, R9, R120, RZ ;  /* 0x0000007809247210 */ /* 0x000fe20007fde0ff */
[----:B------:R-:W-:Y:S01]  /*4cf0*/  IMAD R11, R5, 0x2, R9 ;  /* 0x00000002050b7824 */ /* 0x000fe200078e0209 */
[----:B------:R-:W-:Y:S01]  /*4d00*/  PRMT R28, RZ, 0x7610, R28 ;  /* 0x00007610ff1c7816 */ /* 0x000fe2000000001c */
[----:B------:R-:W4:Y:S01]  /*4d10*/  @P2 LDG.E.U8 R208, desc[UR34][R122.64] ;  /* 0x000000227ad02981 */ /* 0x000f22000c1e1100 */
[----:B------:R-:W-:Y:S01]  /*4d20*/  LEA.HI.X.SX32 R37, R9, R4, 0x1, P6 ;  /* 0x0000000409257211 */ /* 0x000fe200030f0eff */
[----:B------:R-:W-:Y:S01]  /*4d30*/  IMAD R9, R5, 0x2, R11 ;  /* 0x0000000205097824 */ /* 0x000fe200078e020b */
[----:B------:R-:W-:Y:S01]  /*4d40*/  IADD3 R38, P6, PT, R11, R120, RZ ;  /* 0x000000780b267210 */ /* 0x000fe20007fde0ff */
[----:B------:R-:W4:Y:S01]  /*4d50*/  @P2 LDG.E.U8 R207, desc[UR34][R168.64] ;  /* 0x00000022a8cf2981 */ /* 0x000f22000c1e1100 */
[----:B------:R-:W-:Y:S01]  /*4d60*/  PRMT R206, RZ, 0x7610, R206 ;  /* 0x00007610ffce7816 */ /* 0x000fe200000000ce */
[----:B------:R-:W-:Y:S01]  /*4d70*/  IMAD R5, R5, 0x2, R9 ;  /* 0x0000000205057824 */ /* 0x000fe200078e0209 */
[----:B------:R-:W-:Y:S01]  /*4d80*/  LEA.HI.X.SX32 R39, R11, R4, 0x1, P6 ;  /* 0x000000040b277211 */ /* 0x000fe200030f0eff */
[----:B------:R-:W1:Y:S01]  /*4d90*/  LDS R214, [R214+UR14] ;  /* 0x0000000ed6d67984 */ /* 0x000e620008000800 */
[C---:B------:R-:W-:Y:S01]  /*4da0*/  IADD3 R40, P6, PT, R9.reuse, R120, RZ ;  /* 0x0000007809287210 */ /* 0x040fe20007fde0ff */
[----:B---3--:R-:W-:Y:S01]  /*4db0*/  IMAD R6, R6, 0x2, R5 ;  /* 0x0000000206067824 */ /* 0x008fe200078e0205 */
[----:B------:R-:W3:Y:S01]  /*4dc0*/  LDC R11, c[0x0][0x3d8] ;  /* 0x0000f600ff0b7b82 */ /* 0x000ee20000000800 */
[----:B------:R-:W-:Y:S01]  /*4dd0*/  PRMT R24, RZ, 0x7610, R24 ;  /* 0x00007610ff187816 */ /* 0x000fe20000000018 */
[----:B------:R-:W4:Y:S01]  /*4de0*/  @P2 LDG.E.U8 R206, desc[UR34][R160.64] ;  /* 0x00000022a0ce2981 */ /* 0x000f22000c1e1100 */
[----:B------:R-:W-:-:S02]  /*4df0*/  LEA.HI.X.SX32 R41, R9, R4, 0x1, P6 ;  /* 0x0000000409297211 */ /* 0x000fc400030f0eff */
[C---:B------:R-:W-:Y:S02]  /*4e00*/  IADD3 R42, P6, PT, R5.reuse, R120, RZ ;  /* 0x00000078052a7210 */ /* 0x040fe40007fde0ff */
[----:B------:R-:W-:Y:S01]  /*4e10*/  PRMT R205, RZ, 0x7610, R205 ;  /* 0x00007610ffcd7816 */ /* 0x000fe200000000cd */
[----:B------:R-:W3:Y:S01]  /*4e20*/  LDC R9, c[0x0][0x3d8] ;  /* 0x0000f600ff097b82 */ /* 0x000ee20000000800 */
[----:B------:R-:W-:Y:S01]  /*4e30*/  LEA.HI.X.SX32 R43, R5, R4, 0x1, P6 ;  /* 0x00000004052b7211 */ /* 0x000fe200030f0eff */
[----:B0-----:R-:W-:Y:S01]  /*4e40*/  IMAD R5, R7, 0x2, R6 ;  /* 0x0000000207057824 */ /* 0x001fe200078e0206 */
[C---:B------:R-:W-:Y:S02]  /*4e50*/  IADD3 R44, P6, PT, R6.reuse, R120, RZ ;  /* 0x00000078062c7210 */ /* 0x040fe40007fde0ff */
[----:B------:R-:W-:Y:S01]  /*4e60*/  PRMT R20, RZ, 0x7610, R20 ;  /* 0x00007610ff147816 */ /* 0x000fe20000000014 */
[----:B------:R-:W4:Y:S01]  /*4e70*/  @P2 LDG.E.U8 R246, desc[UR34][R42.64] ;  /* 0x000000222af62981 */ /* 0x000f22000c1e1100 */
[----:B------:R-:W-:Y:S01]  /*4e80*/  PRMT R204, RZ, 0x7610, R204 ;  /* 0x00007610ffcc7816 */ /* 0x000fe200000000cc */
[----:B------:R-:W0:Y:S01]  /*4e90*/  LDC R7, c[0x0][0x3d8] ;  /* 0x0000f600ff077b82 */ /* 0x000e220000000800 */
[----:B------:R-:W-:Y:S01]  /*4ea0*/  LEA.HI.X.SX32 R45, R6, R4, 0x1, P6 ;  /* 0x00000004062d7211 */ /* 0x000fe200030f0eff */
[----:B--2---:R-:W-:Y:S01]  /*4eb0*/  IMAD R6, R8, 0x2, R5 ;  /* 0x0000000208067824 */ /* 0x004fe200078e0205 */
[----:B------:R-:W-:Y:S01]  /*4ec0*/  IADD3 R46, P6, PT, R5, R120, RZ ;  /* 0x00000078052e7210 */ /* 0x000fe20007fde0ff */
[----:B------:R-:W2:Y:S01]  /*4ed0*/  @P2 LDG.E.U8 R205, desc[UR34][R144.64] ;  /* 0x0000002290cd2981 */ /* 0x000ea2000c1e1100 */
[----:B------:R-:W-:-:S02]  /*4ee0*/  PRMT R203, RZ, 0x7610, R203 ;  /* 0x00007610ffcb7816 */ /* 0x000fc400000000cb */
[----:B------:R-:W-:Y:S01]  /*4ef0*/  PRMT R202, RZ, 0x7610, R202 ;  /* 0x00007610ffca7816 */ /* 0x000fe200000000ca */
[----:B------:R-:W0:Y:S01]  /*4f00*/  LDC R8, c[0x0][0x3d8] ;  /* 0x0000f600ff087b82 */ /* 0x000e220000000800 */
[----:B------:R-:W-:Y:S01]  /*4f10*/  LEA.HI.X.SX32 R47, R5, R4, 0x1, P6 ;  /* 0x00000004052f7211 */ /* 0x000fe200030f0eff */
[----:B-1----:R-:W-:Y:S01]  /*4f20*/  IMAD R5, R10, 0x2, R6 ;  /* 0x000000020a057824 */ /* 0x002fe200078e0206 */
[C---:B------:R-:W-:Y:S01]  /*4f30*/  IADD3 R48, P6, PT, R6.reuse, R120, RZ ;  /* 0x0000007806307210 */ /* 0x040fe20007fde0ff */
[----:B------:R-:W2:Y:S01]  /*4f40*/  @P2 LDG.E.U8 R204, desc[UR34][R136.64] ;  /* 0x0000002288cc2981 */ /* 0x000ea2000c1e1100 */
[----:B------:R-:W-:Y:S02]  /*4f50*/  PRMT R235, RZ, 0x7610, R235 ;  /* 0x00007610ffeb7816 */ /* 0x000fe400000000eb */
[----:B------:R-:W-:Y:S01]  /*4f60*/  LEA.HI.X.SX32 R49, R6, R4, 0x1, P6 ;  /* 0x0000000406317211 */ /* 0x000fe200030f0eff */
[----:B---3--:R-:W-:Y:S01]  /*4f70*/  IMAD R6, R9, 0x2, R5 ;  /* 0x0000000209067824 */ /* 0x008fe200078e0205 */
[C---:B------:R-:W-:Y:S01]  /*4f80*/  IADD3 R50, P6, PT, R5.reuse, R120, RZ ;  /* 0x0000007805327210 */ /* 0x040fe20007fde0ff */
[----:B------:R-:W1:Y:S01]  /*4f90*/  LDC R9, c[0x0][0x3d8] ;  /* 0x0000f600ff097b82 */ /* 0x000e620000000800 */
[----:B------:R-:W-:Y:S01]  /*4fa0*/  PRMT R189, RZ, 0x7610, R189 ;  /* 0x00007610ffbd7816 */ /* 0x000fe200000000bd */
[----:B------:R-:W3:Y:S01]  /*4fb0*/  @P2 LDG.E.U8 R203, desc[UR34][R128.64] ;  /* 0x0000002280cb2981 */ /* 0x000ee2000c1e1100 */
[----:B------:R-:W-:-:S02]  /*4fc0*/  LEA.HI.X.SX32 R51, R5, R4, 0x1, P6 ;  /* 0x0000000405337211 */ /* 0x000fc400030f0eff */
[----:B------:R-:W-:Y:S01]  /*4fd0*/  PRMT R157, RZ, 0x7610, R157 ;  /* 0x00007610ff9d7816 */ /* 0x000fe2000000009d */
[----:B0-----:R-:W-:Y:S01]  /*4fe0*/  IMAD R5, R7, 0x2, R6 ;  /* 0x0000000207057824 */ /* 0x001fe200078e0206 */
[----:B------:R-:W-:Y:S01]  /*4ff0*/  PRMT R35, RZ, 0x7610, R35 ;  /* 0x00007610ff237816 */ /* 0x000fe20000000023 */
[----:B------:R-:W0:Y:S01]  /*5000*/  LDC R7, c[0x0][0x3d8] ;  /* 0x0000f600ff077b82 */ /* 0x000e220000000800 */
[C---:B------:R-:W-:Y:S01]  /*5010*/  IADD3 R52, P6, PT, R6.reuse, R120, RZ ;  /* 0x0000007806347210 */ /* 0x040fe20007fde0ff */
[----:B------:R-:W2:Y:S01]  /*5020*/  @P2 LDG.E.U8 R232, desc[UR34][R50.64] ;  /* 0x0000002232e82981 */ /* 0x000ea2000c1e1100 */
[----:B------:R-:W-:Y:S02]  /*5030*/  PRMT R201, RZ, 0x7610, R201 ;  /* 0x00007610ffc97816 */ /* 0x000fe400000000c9 */
[----:B------:R-:W-:Y:S01]  /*5040*/  LEA.HI.X.SX32 R53, R6, R4, 0x1, P6 ;  /* 0x0000000406357211 */ /* 0x000fe200030f0eff */
[----:B------:R-:W-:Y:S01]  /*5050*/  IMAD R6, R8, 0x2, R5 ;  /* 0x0000000208067824 */ /* 0x000fe200078e0205 */
[C---:B------:R-:W-:Y:S01]  /*5060*/  IADD3 R54, P6, PT, R5.reuse, R120, RZ ;  /* 0x0000007805367210 */ /* 0x040fe20007fde0ff */
[----:B------:R-:W0:Y:S01]  /*5070*/  LDC R8, c[0x0][0x3d8] ;  /* 0x0000f600ff087b82 */ /* 0x000e220000000800 */
[----:B------:R-:W-:Y:S01]  /*5080*/  PRMT R31, RZ, 0x7610, R31 ;  /* 0x00007610ff1f7816 */ /* 0x000fe2000000001f */
[----:B------:R-:W2:Y:S01]  /*5090*/  @P2 LDG.E.U8 R202, desc[UR34][R36.64] ;  /* 0x0000002224ca2981 */ /* 0x000ea2000c1e1100 */
[----:B------:R-:W-:Y:S01]  /*50a0*/  LEA.HI.X.SX32 R55, R5, R4, 0x1, P6 ;  /* 0x0000000405377211 */ /* 0x000fe200030f0eff */
[----:B------:R-:W-:Y:S01]  /*50b0*/  IMAD R5, R11, 0x2, R6 ;  /* 0x000000020b057824 */ /* 0x000fe200078e0206 */
[C---:B------:R-:W-:Y:S01]  /*50c0*/  IADD3 R56, P6, PT, R6.reuse, R120, RZ ;  /* 0x0000007806387210 */ /* 0x040fe20007fde0ff */
[----:B------:R-:W2:Y:S01]  /*50d0*/  @P2 LDG.E.U8 R235, desc[UR34][R44.64] ;  /* 0x000000222ceb2981 */ /* 0x000ea2000c1e1100 */
[----:B------:R-:W-:Y:S01]  /*50e0*/  PRMT R200, RZ, 0x7610, R200 ;  /* 0x00007610ffc87816 */ /* 0x000fe200000000c8 */
[----:B------:R-:W0:Y:S01]  /*50f0*/  LDC R10, c[0x0][0x3d8] ;  /* 0x0000f600ff0a7b82 */ /* 0x000e220000000800 */
[----:B------:R-:W-:Y:S01]  /*5100*/  LEA.HI.X.SX32 R57, R6, R4, 0x1, P6 ;  /* 0x0000000406397211 */ /* 0x000fe200030f0eff */
[----:B-1----:R-:W-:Y:S01]  /*5110*/  IMAD R6, R9, 0x2, R5 ;  /* 0x0000000209067824 */ /* 0x002fe200078e0205 */
[----:B------:R-:W-:Y:S01]  /*5120*/  IADD3 R58, P6, PT, R5, R120, RZ ;  /* 0x00000078053a7210 */ /* 0x000fe20007fde0ff */
[----:B------:R-:W2:Y:S01]  /*5130*/  @P2 LDG.E.U8 R189, desc[UR34][R52.64] ;  /* 0x0000002234bd2981 */ /* 0x000ea2000c1e1100 */
[----:B------:R-:W-:-:S02]  /*5140*/  PRMT R199, RZ, 0x7610, R199 ;  /* 0x00007610ffc77816 */ /* 0x000fc400000000c7 */
[----:B------:R-:W-:Y:S01]  /*5150*/  PRMT R198, RZ, 0x7610, R198 ;  /* 0x00007610ffc67816 */ /* 0x000fe200000000c6 */
[----:B------:R-:W1:Y:S01]  /*5160*/  LDC R9, c[0x0][0x3d8] ;  /* 0x0000f600ff097b82 */ /* 0x000e620000000800 */
[----:B------:R-:W-:Y:S01]  /*5170*/  LEA.HI.X.SX32 R59, R5, R4, 0x1, P6 ;  /* 0x00000004053b7211 */ /* 0x000fe200030f0eff */
[----:B0-----:R-:W-:Y:S01]  /*5180*/  IMAD R5, R7, 0x2, R6 ;  /* 0x0000000207057824 */ /* 0x001fe200078e0206 */
[C---:B------:R-:W-:Y:S01]  /*5190*/  IADD3 R60, P6, PT, R6.reuse, R120, RZ ;  /* 0x00000078063c7210 */ /* 0x040fe20007fde0ff */
[----:B------:R-:W2:Y:S01]  /*51a0*/  @P2 LDG.E.U8 R201, desc[UR34][R166.64] ;  /* 0x00000022a6c92981 */ /* 0x000ea2000c1e1100 */
[----:B------:R-:W-:Y:S02]  /*51b0*/  PRMT R197, RZ, 0x7610, R197 ;  /* 0x00007610ffc57816 */ /* 0x000fe400000000c5 */
[----:B------:R-:W-:Y:S01]  /*51c0*/  PRMT R252, RZ, 0x7610, R252 ;  /* 0x00007610fffc7816 */ /* 0x000fe200000000fc */
[----:B------:R-:W0:Y:S01]  /*51d0*/  LDC R7, c[0x0][0x3d8] ;  /* 0x0000f600ff077b82 */ /* 0x000e220000000800 */
[----:B------:R-:W-:Y:S01]  /*51e0*/  LEA.HI.X.SX32 R61, R6, R4, 0x1, P6 ;  /* 0x00000004063d7211 */ /* 0x000fe200030f0eff */
[----:B------:R-:W-:Y:S01]  /*51f0*/  IMAD R6, R8, 0x2, R5 ;  /* 0x0000000208067824 */ /* 0x000fe200078e0205 */
[----:B------:R-:W-:Y:S01]  /*5200*/  IADD3 R62, P6, PT, R5, R120, RZ ;  /* 0x00000078053e7210 */ /* 0x000fe20007fde0ff */
[----:B------:R-:W2:Y:S01]  /*5210*/  @P2 LDG.E.U8 R158, desc[UR34][R58.64] ;  /* 0x000000223a9e2981 */ /* 0x000ea2000c1e1100 */
[----:B------:R-:W-:-:S02]  /*5220*/  PRMT R234, RZ, 0x7610, R234 ;  /* 0x00007610ffea7816 */ /* 0x000fc400000000ea */
[----:B------:R-:W-:Y:S01]  /*5230*/  PRMT R188, RZ, 0x7610, R188 ;  /* 0x00007610ffbc7816 */ /* 0x000fe200000000bc */
[----:B------:R-:W0:Y:S01]  /*5240*/  LDC R11, c[0x0][0x3d8] ;  /* 0x0000f600ff0b7b82 */ /* 0x000e220000000800 */
[----:B------:R-:W-:Y:S01]  /*5250*/  LEA.HI.X.SX32 R63, R5, R4, 0x1, P6 ;  /* 0x00000004053f7211 */ /* 0x000fe200030f0eff */
[----:B------:R-:W-:Y:S01]  /*5260*/  IMAD R5, R10, 0x2, R6 ;  /* 0x000000020a057824 */ /* 0x000fe200078e0206 */
[C---:B------:R-:W-:Y:S01]  /*5270*/  IADD3 R64, P6, PT, R6.reuse, R120, RZ ;  /* 0x0000007806407210 */ /* 0x040fe20007fde0ff */
[----:B------:R-:W2:Y:S01]  /*5280*/  @P2 LDG.E.U8 R157, desc[UR34][R60.64] ;  /* 0x000000223c9d2981 */ /* 0x000ea2000c1e1100 */
[----:B------:R-:W-:Y:S02]  /*5290*/  PRMT R156, RZ, 0x7610, R156 ;  /* 0x00007610ff9c7816 */ /* 0x000fe4000000009c */
[----:B------:R-:W-:Y:S01]  /*52a0*/  PRMT R196, RZ, 0x7610, R196 ;  /* 0x00007610ffc47816 */ /* 0x000fe200000000c4 */
[----:B------:R-:W0:Y:S01]  /*52b0*/  LDC R8, c[0x0][0x3d8] ;  /* 0x0000f600ff087b82 */ /* 0x000e220000000800 */
[----:B------:R-:W-:Y:S01]  /*52c0*/  LEA.HI.X.SX32 R65, R6, R4, 0x1, P6 ;  /* 0x0000000406417211 */ /* 0x000fe200030f0eff */
[----:B-1----:R-:W-:Y:S01]  /*52d0*/  IMAD R6, R9, 0x2, R5 ;  /* 0x0000000209067824 */ /* 0x002fe200078e0205 */
[C---:B------:R-:W-:Y:S01]  /*52e0*/  IADD3 R66, P6, PT, R5.reuse, R120, RZ ;  /* 0x0000007805427210 */ /* 0x040fe20007fde0ff */
[----:B------:R-:W2:Y:S04]  /*52f0*/  @P2 LDG.E.U8 R200, desc[UR34][R150.64] ;  /* 0x0000002296c82981 */ /* 0x000ea8000c1e1100 */
[----:B------:R-:W1:Y:S01]  /*5300*/  LDC R9, c[0x0][0x3d8] ;  /* 0x0000f600ff097b82 */ /* 0x000e620000000800 */
[----:B------:R-:W-:Y:S01]  /*5310*/  LEA.HI.X.SX32 R67, R5, R4, 0x1, P6 ;  /* 0x0000000405437211 */ /* 0x000fe200030f0eff */
[----:B0-----:R-:W-:Y:S01]  /*5320*/  IMAD R5, R7, 0x2, R6 ;  /* 0x0000000207057824 */ /* 0x001fe200078e0206 */
[C---:B------:R-:W-:Y:S01]  /*5330*/  IADD3 R68, P6, PT, R6.reuse, R120, RZ ;  /* 0x0000007806447210 */ /* 0x040fe20007fde0ff */
[----:B------:R-:W2:Y:S04]  /*5340*/  @P2 LDG.E.U8 R199, desc[UR34][R142.64] ;  /* 0x000000228ec72981 */ /* 0x000ea8000c1e1100 */
[----:B------:R-:W0:Y:S01]  /*5350*/  LDC R7, c[0x0][0x3d8] ;  /* 0x0000f600ff077b82 */ /* 0x000e220000000800 */
[----:B------:R-:W-:Y:S01]  /*5360*/  LEA.HI.X.SX32 R69, R6, R4, 0x1, P6 ;  /* 0x0000000406457211 */ /* 0x000fe200030f0eff */
[----:B------:R-:W-:Y:S01]  /*5370*/  IMAD R6, R11, 0x2, R5 ;  /* 0x000000020b067824 */ /* 0x000fe200078e0205 */
        /* <DEDUP_REMOVED lines=42> */
[----:B------:R-:W3:Y:S01]  /*5620*/  LDC R7, c[0x0][0x3d8] ;  /* 0x0000f600ff077b82 */ /* 0x000ee20000000800 */
[----:B------:R-:W-:Y:S01]  /*5630*/  LEA.HI.X.SX32 R87, R5, R4, 0x1, P6 ;  /* 0x0000000405577211 */ /* 0x000fe200030f0eff */
[----:B------:R-:W-:Y:S01]  /*5640*/  IMAD R5, R8, 0x2, R6 ;  /* 0x0000000208057824 */ /* 0x000fe200078e0206 */
[C---:B------:R-:W-:Y:S01]  /*5650*/  IADD3 R88, P6, PT, R6.reuse, R120, RZ ;  /* 0x0000007806587210 */ /* 0x040fe20007fde0ff */
[----:B------:R-:W2:Y:S04]  /*5660*/  @P2 LDG.E.U8 R188, desc[UR34][R54.64] ;  /* 0x0000002236bc2981 */ /* 0x000ea8000c1e1100 */
[----:B------:R-:W4:Y:S01]  /*5670*/  LDC R8, c[0x0][0x3d8] ;  /* 0x0000f600ff087b82 */ /* 0x000f220000000800 */
        /* <DEDUP_REMOVED lines=11> */
[----:B---3--:R-:W-:Y:S01]  /*5730*/  IMAD R6, R7, 0x2, R5 ;  /* 0x0000000207067824 */ /* 0x008fe200078e0205 */
[C---:B------:R-:W-:Y:S01]  /*5740*/  IADD3 R94, P6, PT, R5.reuse, R120, RZ ;  /* 0x00000078055e7210 */ /* 0x040fe20007fde0ff */
[----:B------:R-:W3:Y:S04]  /*5750*/  @P2 LDG.E.U8 R24, desc[UR34][R90.64] ;  /* 0x000000225a182981 */ /* 0x000ee8000c1e1100 */
[----:B------:R-:W0:Y:S01]  /*5760*/  LDC R7, c[0x0][0x3d8] ;  /* 0x0000f600ff077b82 */ /* 0x000e220000000800 */
[----:B------:R-:W-:Y:S01]  /*5770*/  LEA.HI.X.SX32 R95, R5, R4, 0x1, P6 ;  /* 0x00000004055f7211 */ /* 0x000fe200030f0eff */
[----:B----4-:R-:W-:Y:S01]  /*5780*/  IMAD R5, R8, 0x2, R6 ;  /* 0x0000000208057824 */ /* 0x010fe200078e0206 */
[----:B------:R-:W-:-:S04]  /*5790*/  IADD3 R96, P6, PT, R6, R120, RZ ;  /* 0x0000007806607210 */ /* 0x000fc80007fde0ff */
[----:B------:R-:W-:Y:S01]  /*57a0*/  LEA.HI.X.SX32 R97, R6, R4, 0x1, P6 ;  /* 0x0000000406617211 */ /* 0x000fe200030f0eff */
[----:B-1----:R-:W-:Y:S01]  /*57b0*/  IMAD R6, R11, 0x2, R5 ;  /* 0x000000020b067824 */ /* 0x002fe200078e0205 */
[C---:B------:R-:W-:Y:S01]  /*57c0*/  IADD3 R98, P6, PT, R5.reuse, R120, RZ ;  /* 0x0000007805627210 */ /* 0x040fe20007fde0ff */
[----:B------:R-:W1:Y:S03]  /*57d0*/  LDC R10, c[0x0][0x3d8] ;  /* 0x0000f600ff0a7b82 */ /* 0x000e660000000800 */
[----:B------:R-:W-:Y:S02]  /*57e0*/  LEA.HI.X.SX32 R99, R5, R4, 0x1, P6 ;  /* 0x0000000405637211 */ /* 0x000fe400030f0eff */
[----:B------:R-:W-:-:S03]  /*57f0*/  IADD3 R100, P6, PT, R6, R120, RZ ;  /* 0x0000007806647210 */ /* 0x000fc60007fde0ff */
[----:B------:R-:W4:Y:S01]  /*5800*/  LDC R8, c[0x0][0x3d8] ;  /* 0x0000f600ff087b82 */ /* 0x000f220000000800 */
[----:B------:R-:W-:Y:S01]  /*5810*/  LEA.HI.X.SX32 R101, R6, R4, 0x1, P6 ;  /* 0x0000000406657211 */ /* 0x000fe200030f0eff */
[----:B0-----:R-:W-:Y:S01]  /*5820*/  IMAD R6, R9, 0x2, R6 ;  /* 0x0000000209067824 */ /* 0x001fe200078e0206 */
[----:B------:R-:W-:Y:S01]  /*5830*/  PRMT R11, RZ, 0x7610, R11 ;  /* 0x00007610ff0b7816 */ /* 0x000fe2000000000b */
[----:B------:R-:W2:Y:S02]  /*5840*/  @P2 LDG.E.U8 R20, desc[UR34][R98.64] ;  /* 0x0000002262142981 */ /* 0x000ea4000c1e1100 */
[----:B------:R-:W-:Y:S02]  /*5850*/  IMAD R5, R7, 0x2, R6 ;  /* 0x0000000207057824 */ /* 0x000fe400078e0206 */
[----:B------:R-:W0:Y:S01]  /*5860*/  LDC R7, c[0x0][0x3d8] ;  /* 0x0000f600ff077b82 */ /* 0x000e220000000800 */
[----:B------:R-:W-:-:S04]  /*5870*/  IADD3 R102, P6, PT, R6, R120, RZ ;  /* 0x0000007806667210 */ /* 0x000fc80007fde0ff */
[----:B------:R-:W-:Y:S02]  /*5880*/  LEA.HI.X.SX32 R103, R6, R4, 0x1, P6 ;  /* 0x0000000406677211 */ /* 0x000fe400030f0eff */
[----:B------:R-:W-:Y:S01]  /*5890*/  IADD3 R104, P6, PT, R5, R120, RZ ;  /* 0x0000007805687210 */ /* 0x000fe20007fde0ff */
[----:B-1----:R-:W-:-:S03]  /*58a0*/  IMAD R6, R10, 0x2, R5 ;  /* 0x000000020a067824 */ /* 0x002fc600078e0205 */
[----:B------:R-:W-:Y:S02]  /*58b0*/  LEA.HI.X.SX32 R105, R5, R4, 0x1, P6 ;  /* 0x0000000405697211 */ /* 0x000fe400030f0eff */
[----:B------:R-:W-:Y:S01]  /*58c0*/  IADD3 R106, P6, PT, R6, R120, RZ ;  /* 0x00000078066a7210 */ /* 0x000fe20007fde0ff */
[----:B----4-:R-:W-:Y:S02]  /*58d0*/  IMAD R5, R8, 0x2, R6 ;  /* 0x0000000208057824 */ /* 0x010fe400078e0206 */
[----:B------:R-:W1:Y:S01]  /*58e0*/  LDC R8, c[0x0][0x3d8] ;  /* 0x0000f600ff087b82 */ /* 0x000e620000000800 */
[----:B------:R-:W-:Y:S01]  /*58f0*/  LEA.HI.X.SX32 R107, R6, R4, 0x1, P6 ;  /* 0x00000004066b7211 */ /* 0x000fe200030f0eff */
[----:B0-----:R-:W-:Y:S01]  /*5900*/  IMAD R6, R7, 0x2, R5 ;  /* 0x0000000207067824 */ /* 0x001fe200078e0205 */
[----:B------:R-:W-:-:S05]  /*5910*/  IADD3 R108, P6, PT, R5, R120, RZ ;  /* 0x00000078056c7210 */ /* 0x000fca0007fde0ff */
[----:B------:R-:W0:Y:S01]  /*5920*/  LDC R7, c[0x0][0x3d8] ;  /* 0x0000f600ff077b82 */ /* 0x000e220000000800 */
[----:B------:R-:W4:Y:S01]  /*5930*/  @P2 LDG.E.U8 R11, desc[UR34][R106.64] ;  /* 0x000000226a0b2981 */ /* 0x000f22000c1e1100 */
[----:B------:R-:W-:Y:S02]  /*5940*/  LEA.HI.X.SX32 R109, R5, R4, 0x1, P6 ;  /* 0x00000004056d7211 */ /* 0x000fe400030f0eff */
[----:B------:R-:W-:-:S04]  /*5950*/  IADD3 R110, P6, PT, R6, R120, RZ ;  /* 0x00000078066e7210 */ /* 0x000fc80007fde0ff */
[----:B------:R-:W-:Y:S01]  /*5960*/  LEA.HI.X.SX32 R111, R6, R4, 0x1, P6 ;  /* 0x00000004066f7211 */ /* 0x000fe200030f0eff */
[----:B-1----:R-:W-:-:S05]  /*5970*/  IMAD R5, R8, 0x2, R6 ;  /* 0x0000000208057824 */ /* 0x002fca00078e0206 */
[----:B------:R-:W-:Y:S01]  /*5980*/  IADD3 R112, P6, PT, R5, R120, RZ ;  /* 0x0000007805707210 */ /* 0x000fe20007fde0ff */
[----:B0-----:R-:W-:-:S03]  /*5990*/  IMAD R6, R7, 0x2, R5 ;  /* 0x0000000207067824 */ /* 0x001fc600078e0205 */
[----:B------:R-:W-:Y:S01]  /*59a0*/  LEA.HI.X.SX32 R113, R5, R4, 0x1, P6 ;  /* 0x0000000405717211 */ /* 0x000fe200030f0eff */
[----:B------:R-:W-:Y:S01]  /*59b0*/  IMAD R5, R13, 0x2, R6 ;  /* 0x000000020d057824 */ /* 0x000fe200078e0206 */
[C---:B------:R-:W-:Y:S02]  /*59c0*/  IADD3 R114, P6, PT, R6.reuse, R120, RZ ;  /* 0x0000007806727210 */ /* 0x040fe40007fde0ff */
[----:B------:R-:W-:Y:S02]  /*59d0*/  PRMT R7, RZ, 0x7610, R7 ;  /* 0x00007610ff077816 */ /* 0x000fe40000000007 */
[----:B------:R-:W-:Y:S01]  /*59e0*/  LEA.HI.X.SX32 R115, R6, R4, 0x1, P6 ;  /* 0x0000000406737211 */ /* 0x000fe200030f0eff */
[----:B------:R-:W-:Y:S01]  /*59f0*/  IMAD R6, R116, 0x2, R5 ;  /* 0x0000000274067824 */ /* 0x000fe200078e0205 */
[----:B------:R-:W-:-:S03]  /*5a00*/  IADD3 R116, P6, PT, R5, R120, RZ ;  /* 0x0000007805747210 */ /* 0x000fc60007fde0ff */
[----:B------:R-:W4:Y:S01]  /*5a10*/  @P2 LDG.E.U8 R7, desc[UR34][R114.64] ;  /* 0x0000002272072981 */ /* 0x000f22000c1e1100 */
[----:B------:R-:W-:Y:S01]  /*5a20*/  LEA.HI.X.SX32 R117, R5, R4, 0x1, P6 ;  /* 0x0000000405757211 */ /* 0x000fe200030f0eff */
[----:B------:R-:W-:Y:S01]  /*5a30*/  IMAD R5, R119, 0x2, R6 ;  /* 0x0000000277057824 */ /* 0x000fe200078e0206 */
[C---:B------:R-:W-:Y:S02]  /*5a40*/  IADD3 R118, P6, PT, R6.reuse, R120, RZ ;  /* 0x0000007806767210 */ /* 0x040fe40007fde0ff */
[----:B------:R-:W-:Y:S02]  /*5a50*/  PRMT R27, RZ, 0x7610, R27 ;  /* 0x00007610ff1b7816 */ /* 0x000fe4000000001b */
[----:B------:R-:W-:Y:S02]  /*5a60*/  LEA.HI.X.SX32 R119, R6, R4, 0x1, P6 ;  /* 0x0000000406777211 */ /* 0x000fe400030f0eff */
[----:B------:R-:W-:Y:S02]  /*5a70*/  IADD3 R120, P6, PT, R5, R120, RZ ;  /* 0x0000007805787210 */ /* 0x000fe40007fde0ff */
[----:B------:R-:W-:Y:S01]  /*5a80*/  PRMT R23, RZ, 0x7610, R23 ;  /* 0x00007610ff177816 */ /* 0x000fe20000000017 */
[----:B------:R-:W4:Y:S01]  /*5a90*/  @P2 LDG.E.U8 R27, desc[UR34][R84.64] ;  /* 0x00000022541b2981 */ /* 0x000f22000c1e1100 */
[----:B------:R-:W-:-:S02]  /*5aa0*/  PRMT R19, RZ, 0x7610, R19 ;  /* 0x00007610ff137816 */ /* 0x000fc40000000013 */
[----:B------:R-:W-:Y:S02]  /*5ab0*/  PRMT R10, RZ, 0x7610, R10 ;  /* 0x00007610ff0a7816 */ /* 0x000fe4000000000a */
[----:B------:R-:W-:Y:S01]  /*5ac0*/  LEA.HI.X.SX32 R121, R5, R4, 0x1, P6 ;  /* 0x0000000405797211 */ /* 0x000fe200030f0eff */
[----:B------:R-:W4:Y:S01]  /*5ad0*/  @P2 LDG.E.U8 R23, desc[UR34][R92.64] ;  /* 0x000000225c172981 */ /* 0x000f22000c1e1100 */
[----:B------:R-:W-:-:S03]  /*5ae0*/  PRMT R5, RZ, 0x7610, R5 ;  /* 0x00007610ff057816 */ /* 0x000fc60000000005 */
[----:B------:R-:W4:Y:S04]  /*5af0*/  @P2 LDG.E.U8 R19, desc[UR34][R100.64] ;  /* 0x0000002264132981 */ /* 0x000f28000c1e1100 */
[----:B------:R-:W4:Y:S04]  /*5b00*/  @P2 LDG.E.U8 R10, desc[UR34][R108.64] ;  /* 0x000000226c0a2981 */ /* 0x000f28000c1e1100 */
[----:B------:R-:W4:Y:S01]  /*5b10*/  @P2 LDG.E.U8 R5, desc[UR34][R116.64] ;  /* 0x0000002274052981 */ /* 0x000f22000c1e1100 */
[----:B------:R-:W-:Y:S02]  /*5b20*/  PRMT R34, RZ, 0x7610, R34 ;  /* 0x00007610ff227816 */ /* 0x000fe40000000022 */
[----:B------:R-:W-:-:S02]  /*5b30*/  PRMT R30, RZ, 0x7610, R30 ;  /* 0x00007610ff1e7816 */ /* 0x000fc4000000001e */
[----:B------:R-:W-:Y:S02]  /*5b40*/  PRMT R26, RZ, 0x7610, R26 ;  /* 0x00007610ff1a7816 */ /* 0x000fe4000000001a */
[----:B------:R-:W-:Y:S01]  /*5b50*/  PRMT R22, RZ, 0x7610, R22 ;  /* 0x00007610ff167816 */ /* 0x000fe20000000016 */
[----:B------:R-:W4:Y:S01]  /*5b60*/  @P2 LDG.E.U8 R34, desc[UR34][R70.64] ;  /* 0x0000002246222981 */ /* 0x000f22000c1e1100 */
[----:B------:R-:W-:Y:S02]  /*5b70*/  PRMT R15, RZ, 0x7610, R15 ;  /* 0x00007610ff0f7816 */ /* 0x000fe4000000000f */
[----:B------:R-:W-:Y:S01]  /*5b80*/  PRMT R9, RZ, 0x7610, R9 ;  /* 0x00007610ff097816 */ /* 0x000fe20000000009 */
[----:B------:R-:W4:Y:S01]  /*5b90*/  @P2 LDG.E.U8 R30, desc[UR34][R78.64] ;  /* 0x000000224e1e2981 */ /* 0x000f22000c1e1100 */
[----:B------:R-:W-:Y:S02]  /*5ba0*/  PRMT R4, RZ, 0x7610, R4 ;  /* 0x00007610ff047816 */ /* 0x000fe40000000004 */
[----:B------:R-:W-:Y:S01]  /*5bb0*/  PRMT R195, RZ, 0x7610, R195 ;  /* 0x00007610ffc37816 */ /* 0x000fe200000000c3 */
[----:B------:R-:W4:Y:S01]  /*5bc0*/  @P2 LDG.E.U8 R26, desc[UR34][R86.64] ;  /* 0x00000022561a2981 */ /* 0x000f22000c1e1100 */
[----:B------:R-:W-:-:S02]  /*5bd0*/  PRMT R194, RZ, 0x7610, R194 ;  /* 0x00007610ffc27816 */ /* 0x000fc400000000c2 */
[----:B------:R-:W-:Y:S01]  /*5be0*/  PRMT R193, RZ, 0x7610, R193 ;  /* 0x00007610ffc17816 */ /* 0x000fe200000000c1 */
[----:B------:R-:W4:Y:S01]  /*5bf0*/  @P2 LDG.E.U8 R22, desc[UR34][R94.64] ;  /* 0x000000225e162981 */ /* 0x000f22000c1e1100 */
[----:B------:R-:W-:-:S03]  /*5c00*/  PRMT R192, RZ, 0x7610, R192 ;  /* 0x00007610ffc07816 */ /* 0x000fc600000000c0 */
        /* <DEDUP_REMOVED lines=12> */
[----:B------:R-:W-:Y:S02]  /*5cd0*/  PRMT R29, RZ, 0x7610, R29 ;  /* 0x00007610ff1d7816 */ /* 0x000fe4000000001d */
[----:B------:R-:W-:Y:S01]  /*5ce0*/  PRMT R25, RZ, 0x7610, R25 ;  /* 0x00007610ff197816 */ /* 0x000fe20000000019 */
[----:B------:R-:W4:Y:S01]  /*5cf0*/  @P2 LDG.E.U8 R247, desc[UR34][R40.64] ;  /* 0x0000002228f72981 */ /* 0x000f22000c1e1100 */
[----:B------:R-:W-:Y:S02]  /*5d00*/  PRMT R21, RZ, 0x7610, R21 ;  /* 0x00007610ff157816 */ /* 0x000fe40000000015 */
[----:B------:R-:W-:Y:S01]  /*5d10*/  PRMT R14, RZ, 0x7610, R14 ;  /* 0x00007610ff0e7816 */ /* 0x000fe2000000000e */
        /* <DEDUP_REMOVED lines=10> */
[----:B------:R-:W-:-:S02]  /*5dc0*/  F2FP.SATFINITE.E4M3.F32.PACK_AB_MERGE_C R186, R17, R18, RZ ;  /* 0x0000001211ba723e */ /* 0x000fc400048070ff */
[----:B------:R-:W0:Y:S01]  /*5dd0*/  S2R R18, SR_TID.X ;  /* 0x0000000000127919 */ /* 0x000e220000002100 */
[----:B------:R-:W-:-:S06]  /*5de0*/  PRMT R13, RZ, 0x7610, R13 ;  /* 0x00007610ff0d7816 */ /* 0x000fcc000000000d */
[----:B------:R-:W4:Y:S01]  /*5df0*/  @P2 LDG.E.U8 R13, desc[UR34][R120.64] ;  /* 0x00000022780d2981 */ /* 0x000f22000c1e1100 */
[----:B------:R-:W-:Y:S01]  /*5e00*/  BAR.SYNC.DEFER_BLOCKING 0x0 ;  /* 0x0000000000007b1d */ /* 0x000fe20000010000 */
[----:B------:R-:W-:Y:S01]  /*5e10*/  F2FP.SATFINITE.E4M3.F32.PACK_AB_MERGE_C R191, R12, R16, RZ ;  /* 0x000000100cbf723e */ /* 0x000fe200048070ff */
[----:B------:R-:W-:Y:S01]  /*5e20*/  IMAD.U32 R12, RZ, RZ, UR22 ;  /* 0x00000016ff0c7e24 */ /* 0x000fe2000f8e00ff */
[----:B------:R-:W-:Y:S01]  /*5e30*/  F2FP.SATFINITE.E4M3.F32.PACK_AB_MERGE_C R181, R181, R223, RZ ;  /* 0x000000dfb5b5723e */ /* 0x000fe200048070ff */
[----:B0-----:R-:W-:Y:S02]  /*5e40*/  IMAD.SHL.U32 R6, R18, 0x10, RZ ;  /* 0x0000001012067824 */ /* 0x001fe400078e00ff */
[----:B------:R0:W-:Y:S03]  /*5e50*/  STS.U8 [R2+UR14+0x1800], R246 ;  /* 0x001800f602007988 */ /* 0x0001e6000800000e */
[----:B------:R-:W-:Y:S01]  /*5e60*/  LOP3.LUT R6, R6, 0x70, RZ, 0xc0, !PT ;  /* 0x0000007006067812 */ /* 0x000fe200078ec0ff */
[----:B------:R-:W-:Y:S04]  /*5e70*/  STS.U8 [R2+UR14], R213 ;  /* 0x000000d502007988 */ /* 0x000fe8000800000e */
[----:B------:R-:W-:Y:S01]  /*5e80*/  IMAD R12, R12, 0x40, R6 ;  /* 0x000000400c0c7824 */ /* 0x000fe200078e0206 */
[----:B0-----:R-:W-:Y:S01]  /*5e90*/  LOP3.LUT R246, R2, 0x20, RZ, 0x3c, !PT ;  /* 0x0000002002f67812 */ /* 0x001fe200078e3cff */
[----:B------:R-:W-:Y:S01]  /*5ea0*/  STS.U8 [R2+UR14+0x400], R212 ;  /* 0x000400d402007988 */ /* 0x000fe2000800000e */
[----:B------:R-:W-:-:S03]  /*5eb0*/  F2FP.SATFINITE.E4M3.F32.PACK_AB_MERGE_C R6, R224, R225, RZ ;  /* 0x000000e1e006723e */ /* 0x000fc600048070ff */
[----:B------:R-:W-:Y:S04]  /*5ec0*/  STS.U8 [R2+UR14+0x800], R211 ;  /* 0x000800d302007988 */ /* 0x000fe8000800000e */
[----:B------:R-:W-:Y:S04]  /*5ed0*/  STS.U8 [R2+UR14+0xc00], R210 ;  /* 0x000c00d202007988 */ /* 0x000fe8000800000e */
[----:B------:R-:W-:Y:S04]  /*5ee0*/  STS.U8 [R2+UR14+0x1000], R209 ;  /* 0x001000d102007988 */ /* 0x000fe8000800000e */
[----:B------:R-:W-:Y:S04]  /*5ef0*/  STS.U8 [R2+UR14+0x1400], R208 ;  /* 0x001400d002007988 */ /* 0x000fe8000800000e */
[----:B--2---:R-:W-:Y:S04]  /*5f00*/  STS.U8 [R2+UR14+0x1c00], R232 ;  /* 0x001c00e802007988 */ /* 0x004fe8000800000e */
[----:B------:R-:W-:Y:S04]  /*5f10*/  STS.U8 [R2+UR14+0x2000], R158 ;  /* 0x0020009e02007988 */ /* 0x000fe8000800000e */
[----:B------:R-:W-:Y:S04]  /*5f20*/  STS.U8 [R2+UR14+0x2400], R154 ;  /* 0x0024009a02007988 */ /* 0x000fe8000800000e */
[----:B------:R-:W-:Y:S04]  /*5f30*/  STS.U8 [R2+UR14+0x2800], R32 ;  /* 0x0028002002007988 */ /* 0x000fe8000800000e */
[----:B------:R-:W-:Y:S04]  /*5f40*/  STS.U8 [R2+UR14+0x2c00], R28 ;  /* 0x002c001c02007988 */ /* 0x000fe8000800000e */
[----:B---3--:R-:W-:Y:S01]  /*5f50*/  STS.U8 [R2+UR14+0x3000], R24 ;  /* 0x0030001802007988 */ /* 0x008fe2000800000e */
[----:B------:R-:W-:-:S02]  /*5f60*/  LOP3.LUT R18, R18, 0xf, RZ, 0xc0, !PT ;  /* 0x0000000f12127812 */ /* 0x000fc400078ec0ff */
[----:B------:R-:W-:Y:S01]  /*5f70*/  LOP3.LUT R12, R12, R152, RZ, 0x3c, !PT ;  /* 0x000000980c0c7212 */ /* 0x000fe200078e3cff */
[----:B------:R0:W5:Y:S01]  /*5f80*/  LDL.LU R225, [R1+0x1c4] ;  /* 0x0001c40001e17983 */ /* 0x0001620000300800 */
[----:B------:R-:W-:-:S03]  /*5f90*/  F2FP.SATFINITE.E4M3.F32.PACK_AB_MERGE_C R152, R221, R222, RZ ;  /* 0x000000dedd98723e */ /* 0x000fc600048070ff */
[----:B------:R0:W5:Y:S01]  /*5fa0*/  LDL.LU R224, [R1+0x1c0] ;  /* 0x0001c00001e07983 */ /* 0x0001620000300800 */
[----:B------:R-:W-:-:S03]  /*5fb0*/  F2FP.SATFINITE.E4M3.F32.PACK_AB_MERGE_C R17, R219, R220, RZ ;  /* 0x000000dcdb11723e */ /* 0x000fc600048070ff */
[----:B------:R0:W5:Y:S01]  /*5fc0*/  LDL.LU R223, [R1+0x1bc] ;  /* 0x0001bc0001df7983 */ /* 0x0001620000300800 */
[----:B------:R-:W-:-:S03]  /*5fd0*/  IMAD R12, R18, 0x80, R12 ;  /* 0x00000080120c7824 */ /* 0x000fc600078e020c */
[----:B------:R0:W5:Y:S04]  /*5fe0*/  LDL.LU R222, [R1+0x1b8] ;  /* 0x0001b80001de7983 */ /* 0x0001680000300800 */
[----:B------:R-:W-:Y:S01]  /*5ff0*/  STS.U8 [R2+UR14+0x3400], R20 ;  /* 0x0034001402007988 */ /* 0x000fe2000800000e */
[----:B------:R-:W-:-:S03]  /*6000*/  F2FP.SATFINITE.E4M3.F32.PACK_AB_MERGE_C R18, R217, R218, RZ ;  /* 0x000000dad912723e */ /* 0x000fc600048070ff */
[----:B------:R0:W5:Y:S01]  /*6010*/  LDL.LU R221, [R1+0x1b4] ;  /* 0x0001b40001dd7983 */ /* 0x0001620000300800 */
[----:B------:R-:W-:-:S03]  /*6020*/  F2FP.SATFINITE.E4M3.F32.PACK_AB_MERGE_C R16, R215, R216, RZ ;  /* 0x000000d8d710723e */ /* 0x000fc600048070ff */
[----:B------:R0:W5:Y:S04]  /*6030*/  LDL.LU R220, [R1+0x1b0] ;  /* 0x0001b00001dc7983 */ /* 0x0001680000300800 */
[----:B------:R0:W5:Y:S04]  /*6040*/  LDL.LU R219, [R1+0x1ac] ;  /* 0x0001ac0001db7983 */ /* 0x0001680000300800 */
[----:B------:R0:W5:Y:S04]  /*6050*/  LDL.LU R218, [R1+0x1a8] ;  /* 0x0001a80001da7983 */ /* 0x0001680000300800 */
[----:B------:R0:W5:Y:S04]  /*6060*/  LDL.LU R217, [R1+0x1a4] ;  /* 0x0001a40001d97983 */ /* 0x0001680000300800 */
[----:B------:R0:W5:Y:S04]  /*6070*/  LDL.LU R216, [R1+0x1a0] ;  /* 0x0001a00001d87983 */ /* 0x0001680000300800 */
[----:B------:R0:W5:Y:S04]  /*6080*/  LDL.LU R215, [R1+0x19c] ;  /* 0x00019c0001d77983 */ /* 0x0001680000300800 */
[----:B----4-:R-:W-:Y:S04]  /*6090*/  STS.U8 [R2+UR14+0x3800], R11 ;  /* 0x0038000b02007988 */ /* 0x010fe8000800000e */
[----:B------:R1:W-:Y:S04]  /*60a0*/  STL [R1+0xf0], R214 ;  /* 0x0000f0d601007387 */ /* 0x0003e80000100800 */
[----:B-1----:R0:W5:Y:S04]  /*60b0*/  LDL.LU R214, [R1+0x198] ;  /* 0x0001980001d67983 */ /* 0x0021680000300800 */
[----:B------:R0:W5:Y:S04]  /*60c0*/  LDL.LU R213, [R1+0x194] ;  /* 0x0001940001d57983 */ /* 0x0001680000300800 */
[----:B------:R0:W5:Y:S04]  /*60d0*/  LDL.LU R212, [R1+0x190] ;  /* 0x0001900001d47983 */ /* 0x0001680000300800 */
[----:B------:R0:W5:Y:S04]  /*60e0*/  LDL.LU R211, [R1+0x18c] ;  /* 0x00018c0001d37983 */ /* 0x0001680000300800 */
[----:B------:R0:W5:Y:S04]  /*60f0*/  LDL.LU R210, [R1+0x188] ;  /* 0x0001880001d27983 */ /* 0x0001680000300800 */
[----:B------:R0:W5:Y:S04]  /*6100*/  LDL.LU R209, [R1+0x184] ;  /* 0x0001840001d17983 */ /* 0x0001680000300800 */
[----:B------:R1:W-:Y:S04]  /*6110*/  STS.U8 [R2+UR14+0x3c00], R7 ;  /* 0x003c000702007988 */ /* 0x0003e8000800000e */
[----:B------:R2:W-:Y:S04]  /*6120*/  STS.U8 [R246+UR14+0x100], R207 ;  /* 0x000100cff6007988 */ /* 0x0005e8000800000e */
[----:B------:R3:W-:Y:S04]  /*6130*/  STS.U8 [R246+UR14+0x500], R206 ;  /* 0x000500cef6007988 */ /* 0x0007e8000800000e */
[----:B------:R-:W-:Y:S04]  /*6140*/  STS.U8 [R246+UR14+0x900], R205 ;  /* 0x000900cdf6007988 */ /* 0x000fe8000800000e */
[----:B------:R-:W-:Y:S04]  /*6150*/  STS.U8 [R246+UR14+0xd00], R204 ;  /* 0x000d00ccf6007988 */ /* 0x000fe8000800000e */
[----:B------:R-:W-:Y:S04]  /*6160*/  STS.U8 [R246+UR14+0x1100], R203 ;  /* 0x001100cbf6007988 */ /* 0x000fe8000800000e */
[----:B------:R-:W-:Y:S04]  /*6170*/  STS.U8 [R246+UR14+0x1500], R202 ;  /* 0x001500caf6007988 */ /* 0x000fe8000800000e */
[----:B------:R-:W-:Y:S04]  /*6180*/  STS.U8 [R246+UR14+0x1900], R235 ;  /* 0x001900ebf6007988 */ /* 0x000fe8000800000e */
[----:B------:R-:W-:Y:S01]  /*6190*/  STS.U8 [R246+UR14+0x1d00], R189 ;  /* 0x001d00bdf6007988 */ /* 0x000fe2000800000e */
[----:B-1----:R-:W-:-:S03]  /*61a0*/  LOP3.LUT R7, R2, 0x40, RZ, 0x3c, !PT ;  /* 0x0000004002077812 */ /* 0x002fc600078e3cff */
        /* <DEDUP_REMOVED lines=8> */
[----:B------:R4:W-:Y:S04]  /*6230*/  STS.U8 [R7+UR14+0x200], R201 ;  /* 0x000200c907007988 */ /* 0x0009e8000800000e */
[----:B------:R0:W-:Y:S04]  /*6240*/  STS.U8 [R7+UR14+0x600], R200 ;  /* 0x000600c807007988 */ /* 0x0001e8000800000e */
[----:B------:R0:W-:Y:S04]  /*6250*/  STS.U8 [R7+UR14+0xa00], R199 ;  /* 0x000a00c707007988 */ /* 0x0001e8000800000e */
[----:B------:R0:W-:Y:S04]  /*6260*/  STS.U8 [R7+UR14+0xe00], R198 ;  /* 0x000e00c607007988 */ /* 0x0001e8000800000e */
[----:B------:R0:W-:Y:S04]  /*6270*/  STS.U8 [R7+UR14+0x1200], R197 ;  /* 0x001200c507007988 */ /* 0x0001e8000800000e */
[----:B------:R0:W5:Y:S04]  /*6280*/  LDL.LU R208, [R1+0x180] ;  /* 0x0001800001d07983 */ /* 0x0001680000300800 */
[----:B------:R-:W-:Y:S04]  /*6290*/  STS.U8 [R7+UR14+0x1600], R252 ;  /* 0x001600fc07007988 */ /* 0x000fe8000800000e */
[----:B--2---:R2:W5:Y:S04]  /*62a0*/  LDL.LU R207, [R1+0x17c] ;  /* 0x00017c0001cf7983 */ /* 0x0045680000300800 */
[----:B------:R-:W-:Y:S04]  /*62b0*/  STS.U8 [R7+UR14+0x1a00], R234 ;  /* 0x001a00ea07007988 */ /* 0x000fe8000800000e */
[----:B---3--:R2:W5:Y:S04]  /*62c0*/  LDL.LU R206, [R1+0x178] ;  /* 0x0001780001ce7983 */ /* 0x0085680000300800 */
[----:B------:R-:W-:Y:S01]  /*62d0*/  STS.U8 [R7+UR14+0x1e00], R188 ;  /* 0x001e00bc07007988 */ /* 0x000fe2000800000e */
[----:B-1----:R-:W-:-:S03]  /*62e0*/  LOP3.LUT R19, R2, 0x60, RZ, 0x3c, !PT ;  /* 0x0000006002137812 */ /* 0x002fc600078e3cff */
[----:B------:R2:W5:Y:S04]  /*62f0*/  LDL.LU R205, [R1+0x174] ;  /* 0x0001740001cd7983 */ /* 0x0005680000300800 */
[----:B------:R-:W-:Y:S04]  /*6300*/  STS.U8 [R7+UR14+0x2200], R156 ;  /* 0x0022009c07007988 */ /* 0x000fe8000800000e */
[----:B------:R2:W5:Y:S04]  /*6310*/  LDL.LU R204, [R1+0x170] ;  /* 0x0001700001cc7983 */ /* 0x0005680000300800 */
[----:B------:R-:W-:Y:S04]  /*6320*/  STS.U8 [R7+UR14+0x2600], R34 ;  /* 0x0026002207007988 */ /* 0x000fe8000800000e */
[----:B------:R2:W5:Y:S04]  /*6330*/  LDL.LU R203, [R1+0x16c] ;  /* 0x00016c0001cb7983 */ /* 0x0005680000300800 */
[----:B------:R-:W-:Y:S04]  /*6340*/  STS.U8 [R7+UR14+0x2a00], R30 ;  /* 0x002a001e07007988 */ /* 0x000fe8000800000e */
[----:B------:R2:W5:Y:S04]  /*6350*/  LDL.LU R202, [R1+0x168] ;  /* 0x0001680001ca7983 */ /* 0x0005680000300800 */
[----:B------:R-:W-:Y:S04]  /*6360*/  STS.U8 [R7+UR14+0x2e00], R26 ;  /* 0x002e001a07007988 */ /* 0x000fe8000800000e */
[----:B----4-:R2:W5:Y:S04]  /*6370*/  LDL.LU R201, [R1+0x164] ;  /* 0x0001640001c97983 */ /* 0x0105680000300800 */
[----:B------:R-:W-:Y:S04]  /*6380*/  STS.U8 [R7+UR14+0x3200], R22 ;  /* 0x0032001607007988 */ /* 0x000fe8000800000e */
[----:B0-----:R2:W5:Y:S04]  /*6390*/  LDL.LU R200, [R1+0x160] ;  /* 0x0001600001c87983 */ /* 0x0015680000300800 */
[----:B------:R-:W-:Y:S04]  /*63a0*/  STS.U8 [R7+UR14+0x3600], R15 ;  /* 0x0036000f07007988 */ /* 0x000fe8000800000e */
[----:B------:R2:W5:Y:S04]  /*63b0*/  LDL.LU R199, [R1+0x15c] ;  /* 0x00015c0001c77983 */ /* 0x0005680000300800 */
[----:B------:R-:W-:Y:S04]  /*63c0*/  STS.U8 [R7+UR14+0x3a00], R9 ;  /* 0x003a000907007988 */ /* 0x000fe8000800000e */
[----:B------:R2:W5:Y:S04]  /*63d0*/  LDL.LU R198, [R1+0x158] ;  /* 0x0001580001c67983 */ /* 0x0005680000300800 */
[----:B------:R-:W-:Y:S04]  /*63e0*/  STS.U8 [R7+UR14+0x3e00], R4 ;  /* 0x003e000407007988 */ /* 0x000fe8000800000e */
[----:B------:R2:W5:Y:S04]  /*63f0*/  LDL.LU R197, [R1+0x154] ;  /* 0x0001540001c57983 */ /* 0x0005680000300800 */
[----:B------:R0:W-:Y:S04]  /*6400*/  STS.U8 [R19+UR14+0x300], R196 ;  /* 0x000300c413007988 */ /* 0x0001e8000800000e */
[----:B------:R1:W-:Y:S01]  /*6410*/  STS.U8 [R19+UR14+0x700], R195 ;  /* 0x000700c313007988 */ /* 0x0003e2000800000e */
[----:B------:R-:W-:-:S03]  /*6420*/  F2FP.SATFINITE.E4M3.F32.PACK_AB_MERGE_C R5, R187, R190, R191 ;  /* 0x000000bebb05723e */ /* 0x000fc600048070bf */
[----:B------:R3:W-:Y:S04]  /*6430*/  STS.U8 [R19+UR14+0xb00], R194 ;  /* 0x000b00c213007988 */ /* 0x0007e8000800000e */
[----:B0-----:R2:W5:Y:S04]  /*6440*/  LDL.LU R196, [R1+0x150] ;  /* 0x0001500001c47983 */ /* 0x0015680000300800 */
[----:B-1----:R2:W5:Y:S04]  /*6450*/  LDL.LU R195, [R1+0x14c] ;  /* 0x00014c0001c37983 */ /* 0x0025680000300800 */
[----:B---3--:R2:W5:Y:S04]  /*6460*/  LDL.LU R194, [R1+0x148] ;  /* 0x0001480001c27983 */ /* 0x0085680000300800 */
[----:B------:R0:W-:Y:S04]  /*6470*/  STS.U8 [R19+UR14+0xf00], R193 ;  /* 0x000f00c113007988 */ /* 0x0001e8000800000e */
[----:B------:R1:W-:Y:S01]  /*6480*/  STS.U8 [R19+UR14+0x1300], R192 ;  /* 0x001300c013007988 */ /* 0x0003e2000800000e */
[----:B------:R-:W-:-:S03]  /*6490*/  F2FP.SATFINITE.E4M3.F32.PACK_AB_MERGE_C R4, R184, R185, R186 ;  /* 0x000000b9b804723e */ /* 0x000fc600048070ba */
[----:B0-----:R2:W5:Y:S04]  /*64a0*/  LDL.LU R193, [R1+0x144] ;  /* 0x0001440001c17983 */ /* 0x0015680000300800 */
[----:B-1----:R2:W5:Y:S04]  /*64b0*/  LDL.LU R192, [R1+0x140] ;  /* 0x0001400001c07983 */ /* 0x0025680000300800 */
[----:B------:R2:W5:Y:S04]  /*64c0*/  LDL.LU R191, [R1+0x13c] ;  /* 0x00013c0001bf7983 */ /* 0x0005680000300800 */
[----:B------:R2:W5:Y:S01]  /*64d0*/  LDL.LU R190, [R1+0x138] ;  /* 0x0001380001be7983 */ /* 0x0005620000300800 */
[----:B------:R-:W-:-:S03]  /*64e0*/  F2FP.SATFINITE.E4M3.F32.PACK_AB_MERGE_C R6, R182, R183, R6 ;  /* 0x000000b7b606723e */ /* 0x000fc60004807006 */
[----:B------:R-:W-:Y:S04]  /*64f0*/  STS.U8 [R19+UR14+0x1700], R247 ;  /* 0x001700f713007988 */ /* 0x000fe8000800000e */
[----:B------:R2:W5:Y:S04]  /*6500*/  LDL.LU R187, [R1+0x134] ;  /* 0x0001340001bb7983 */ /* 0x0005680000300800 */
[----:B------:R-:W-:Y:S04]  /*6510*/  STS.U8 [R19+UR14+0x1b00], R233 ;  /* 0x001b00e913007988 */ /* 0x000fe8000800000e */
[----:B------:R2:W5:Y:S01]  /*6520*/  LDL.LU R186, [R1+0x130] ;  /* 0x0001300001ba7983 */ /* 0x0005620000300800 */
[----:B------:R-:W-:-:S03]  /*6530*/  F2FP.SATFINITE.E4M3.F32.PACK_AB_MERGE_C R7, R179, R180, R181 ;  /* 0x000000b4b307723e */ /* 0x000fc600048070b5 */
[----:B------:R-:W-:Y:S04]  /*6540*/  STS.U8 [R19+UR14+0x1f00], R159 ;  /* 0x001f009f13007988 */ /* 0x000fe8000800000e */
[----:B------:R2:W5:Y:S04]  /*6550*/  LDL.LU R185, [R1+0x12c] ;  /* 0x00012c0001b97983 */ /* 0x0005680000300800 */
        /* <DEDUP_REMOVED lines=10> */
[----:B------:R2:W5:Y:S04]  /*6600*/  LDL.LU R180, [R1+0x118] ;  /* 0x0001180001b47983 */ /* 0x0005680000300800 */
[----:B------:R-:W-:Y:S04]  /*6610*/  STS.U8 [R19+UR14+0x3700], R14 ;  /* 0x0037000e13007988 */ /* 0x000fe8000800000e */
[----:B------:R2:W5:Y:S01]  /*6620*/  LDL.LU R179, [R1+0x114] ;  /* 0x0001140001b37983 */ /* 0x0005620000300800 */
[----:B------:R-:W-:-:S03]  /*6630*/  F2FP.SATFINITE.E4M3.F32.PACK_AB_MERGE_C R10, R173, R174, R18 ;  /* 0x000000aead0a723e */ /* 0x000fc60004807012 */
[----:B------:R0:W-:Y:S04]  /*6640*/  STS.U8 [R19+UR14+0x3b00], R8 ;  /* 0x003b000813007988 */ /* 0x0001e8000800000e */
[----:B------:R2:W5:Y:S04]  /*6650*/  LDL.LU R178, [R1+0x110] ;  /* 0x0001100001b27983 */ /* 0x0005680000300800 */
[----:B------:R2:W5:Y:S01]  /*6660*/  LDL.LU R177, [R1+0x10c] ;  /* 0x00010c0001b17983 */ /* 0x0005620000300800 */
[----:B0-----:R-:W-:-:S03]  /*6670*/  F2FP.SATFINITE.E4M3.F32.PACK_AB_MERGE_C R8, R175, R176, R152 ;  /* 0x000000b0af08723e */ /* 0x001fc60004807098 */
[----:B------:R2:W5:Y:S01]  /*6680*/  LDL.LU R176, [R1+0x108] ;  /* 0x0001080001b07983 */ /* 0x0005620000300800 */
[----:B------:R-:W-:-:S03]  /*6690*/  F2FP.SATFINITE.E4M3.F32.PACK_AB_MERGE_C R11, R153, R172, R16 ;  /* 0x000000ac990b723e */ /* 0x000fc60004807010 */
[----:B------:R2:W5:Y:S04]  /*66a0*/  LDL.LU R175, [R1+0x104] ;  /* 0x0001040001af7983 */ /* 0x0005680000300800 */
[----:B------:R2:W5:Y:S04]  /*66b0*/  LDL.LU R174, [R1+0x100] ;  /* 0x0001000001ae7983 */ /* 0x0005680000300800 */
[----:B------:R2:W5:Y:S04]  /*66c0*/  LDL.LU R173, [R1+0xfc] ;  /* 0x0000fc0001ad7983 */ /* 0x0005680000300800 */
[----:B------:R2:W5:Y:S04]  /*66d0*/  LDL.LU R172, [R1+0xf8] ;  /* 0x0000f80001ac7983 */ /* 0x0005680000300800 */
[----:B------:R2:W5:Y:S01]  /*66e0*/  LDL.LU R153, [R1+0xf4] ;  /* 0x0000f40001997983 */ /* 0x0005620000300800 */
[----:B------:R-:W-:-:S04]  /*66f0*/  FADD R152, -R3, -INF ;  /* 0xff80000003987421 */ /* 0x000fc80000000100 */
[----:B------:R-:W-:Y:S01]  /*6700*/  FMUL R152, R152, 1.4426950216293334961 ;  /* 0x3fb8aa3b98987820 */ /* 0x000fe20000400000 */
[----:B------:R-:W-:-:S05]  /*6710*/  LOP3.LUT R14, R12, 0x10, RZ, 0x3c, !PT ;  /* 0x000000100c0e7812 */ /* 0x000fca00078e3cff */
[----:B------:R-:W0:Y:S01]  /*6720*/  MUFU.EX2 R152, R152 ;  /* 0x0000009800987308 */ /* 0x000e220000000800 */
[----:B------:R-:W-:Y:S01]  /*6730*/  STS.U8 [R19+UR14+0x3f00], R13 ;  /* 0x003f000d13007988 */ /* 0x000fe2000800000e */
[----:B------:R-:W-:-:S03]  /*6740*/  UIADD3 UR19, UPT, UPT, UR19, -0x40, URZ ;  /* 0xffffffc013137890 */ /* 0x000fc6000fffe0ff */
[----:B------:R-:W-:Y:S04]  /*6750*/  STS.128 [R12+UR14+0xe000], R4 ;  /* 0x00e000040c007988 */ /* 0x000fe80008000c0e */
[----:B------:R1:W-:Y:S02]  /*6760*/  STS.128 [R14+UR14+0xe000], R8 ;  /* 0x00e000080e007988 */ /* 0x0003e40008000c0e */
[----:B-1----:R-:W1:Y:S01]  /*6770*/  LDTM.16dp32bit_t0_t15.x32 R4, tmem[UR16] ;  /* 0x00000010000479ee */ /* 0x002e620008a80000 */
[----:B------:R-:W3:Y:S01]  /*6780*/  LDTM.16dp32bit_t16_t31.x32 R4, tmem[UR16+0x20] ;  /* 0x00002010000479ee */ /* 0x000ee20008aa0000 */
[----:B------:R-:W-:Y:S01]  /*6790*/  NOP ;  /* 0x0000000000007918 */ /* 0x000fe20000000000 */
[----:B0-2---:R-:W-:Y:S05]  /*67a0*/  @!P2 BRA `(.L_x_9) ;  /* 0x000000000088a947 */ /* 0x005fea0003800000 */
[C---:B-1-3--:R-:W-:Y:S01]  /*67b0*/  FMUL R4, R152.reuse, R4 ;  /* 0x0000000498047220 */ /* 0x04afe20000400000 */
[C---:B------:R-:W-:Y:S01]  /*67c0*/  FMUL R5, R152.reuse, R5 ;  /* 0x0000000598057220 */ /* 0x040fe20000400000 */
        /* <DEDUP_REMOVED lines=29> */
[----:B------:R-:W-:-:S04]  /*69a0*/  FMUL R35, R152, R35 ;  /* 0x0000002398237220 */ /* 0x000fc80000400000 */
[----:B------:R0:W-:Y:S01]  /*69b0*/  STTM.16dp32bit_t0_t15.x32 tmem[UR16], R4 ;  /* 0x00000004000079ed */ /* 0x0001e20008a80010 */
[----:B------:R0:W-:Y:S02]  /*69c0*/  STTM.16dp32bit_t16_t31.x32 tmem[UR16+0x20], R4 ;  /* 0x00002004000079ed */ /* 0x0001e40008aa0010 */
.L_x_9:
[----:B01-3--:R-:W2:Y:S01]  /*69d0*/  LDL.LU R4, [R1+0xf0] ;  /* 0x0000f00001047983 */ /* 0x00bea20000300800 */
[----:B------:R-:W-:Y:S01]  /*69e0*/  UISETP.GE.AND UP2, UPT, UR19, 0x1, UPT ;  /* 0x000000011300788c */ /* 0x000fe2000bf46270 */
[----:B------:R-:W0:Y:S02]  /*69f0*/  FENCE.VIEW.ASYNC.T ;  /* 0x00000000000073c6 */ /* 0x000e240000000200 */
[----:B0-----:R-:W-:Y:S06]  /*6a00*/  BAR.SYNC.DEFER_BLOCKING 0x0 ;  /* 0x0000000000007b1d */ /* 0x001fec0000010000 */
[----:B------:R0:W-:Y:S06]  /*6a10*/  MEMBAR.ALL.CTA ;  /* 0x0000000000007992 */ /* 0x0001ec0000008000 */
[----:B0-----:R-:W0:Y:S02]  /*6a20*/  FENCE.VIEW.ASYNC.S ;  /* 0x00000000000073c6 */ /* 0x001e240000000000 */
[----:B0-----:R-:W-:Y:S01]  /*6a30*/  BAR.SYNC.DEFER_BLOCKING 0x0 ;  /* 0x0000000000007b1d */ /* 0x001fe20000010000 */
[----:B--2---:R-:W-:-:S05]  /*6a40*/  FADD R152, R152, R4 ;  /* 0x0000000498987221 */ /* 0x004fca0000000000 */
[----:B------:R-:W-:Y:S05]  /*6a50*/  @!P3 BRA `(.L_x_10) ;  /* 0x00000000008cb947 */ /* 0x000fea0003800000 */
        /* <DEDUP_REMOVED lines=8> */
[----:B------:R-:W-:Y:S01]  /*6ae0*/  UMOV UR4, URZ ;  /* 0x000000ff00047c82 */ /* 0x000fe20008000000 */
[----:B------:R-:W-:Y:S02]  /*6af0*/  UIADD3.X UR29, UPT, UPT, UR5, 0x40004040, URZ, UP4, !UPT ;  /* 0x40004040051d7890 */ /* 0x000fe4000a7fe4ff */
[----:B------:R-:W-:Y:S02]  /*6b00*/  UIADD3 UR32, UP4, UPT, UR28, 0x2, URZ ;  /* 0x000000021c207890 */ /* 0x000fe4000ff9e0ff */
[----:B------:R-:W-:Y:S02]  /*6b10*/  UIADD3.X UR25, UPT, UPT, UR4, 0x40004040, URZ, UP3, !UPT ;  /* 0x4000404004197890 */ /* 0x000fe40009ffe4ff */
[----:B------:R-:W-:Y:S01]  /*6b20*/  UIADD3 UR38, UP3, UPT, UR28, 0x4, URZ ;  /* 0x000000041c267890 */ /* 0x000fe2000ff7e0ff */
[----:B------:R-:W-:Y:S01]  /*6b30*/  UMOV UR4, UR18 ;  /* 0x0000001200047c82 */ /* 0x000fe20008000000 */
[----:B------:R-:W-:Y:S01]  /*6b40*/  UIADD3.X UR33, UPT, UPT, UR29, URZ, URZ, UP4, !UPT ;  /* 0x000000ff1d217290 */ /* 0x000fe2000a7fe4ff */
[----:B------:R-:W-:Y:S01]  /*6b50*/  UMOV UR6, UR4 ;  /* 0x0000000400067c82 */ /* 0x000fe20008000000 */
[----:B------:R-:W-:-:S02]  /*6b60*/  UIADD3.64 UR4, UPT, UPT, UR24, 0x2, URZ ;  /* 0x0000000218047897 */ /* 0x000fc4000fffe0ff */
[----:B------:R-:W-:Y:S02]  /*6b70*/  UIADD3.X UR39, UPT, UPT, UR29, URZ, URZ, UP3, !UPT ;  /* 0x000000ff1d277290 */ /* 0x000fe40009ffe4ff */
        /* <DEDUP_REMOVED lines=8> */
[----:B------:R-:W-:Y:S01]  /*6c00*/  UMOV UR37, 0x4200010 ;  /* 0x0420001000257882 */ /* 0x000fe20000000000 */
[----:B------:R0:W-:Y:S01]  /*6c10*/  UTCQMMA gdesc[UR10], gdesc[UR12], tmem[UR9], tmem[UR26], idesc[UR27], UPT ;  /* 0x00ff1a0c0a0075ea */ /* 0x0001e2000b800309 */
[----:B------:R-:W-:Y:S01]  /*6c20*/  UMOV UR40, 0x0 ;  /* 0x0000000000287882 */ /* 0x000fe20000000000 */
[----:B------:R-:W-:Y:S01]  /*6c30*/  UMOV UR41, 0x4200010 ;  /* 0x0420001000297882 */ /* 0x000fe20000000000 */
[----:B------:R0:W-:Y:S01]  /*6c40*/  UTCQMMA gdesc[UR24], gdesc[UR28], tmem[UR9], tmem[UR30], idesc[UR31], UPT ;  /* 0x00ff1e1c180075ea */ /* 0x0001e2000b800309 */
[----:B------:R0:W-:Y:S01]  /*6c50*/  UTCQMMA gdesc[UR4], gdesc[UR32], tmem[UR9], tmem[UR36], idesc[UR37], UPT ;  /* 0x00ff2420040075ea */ /* 0x0001e2000b800309 */
[----:B------:R0:W-:Y:S01]  /*6c60*/  UTCQMMA gdesc[UR22], gdesc[UR38], tmem[UR9], tmem[UR40], idesc[UR41], UPT ;  /* 0x00ff2826160075ea */ /* 0x0001e2000b800309 */
[----:B------:R0:W-:Y:S01]  /*6c70*/  UTCBAR [UR6], URZ ;  /* 0x000000ff060073e9 */ /* 0x0001e200080000ff */
[----:B------:R-:W-:Y:S01]  /*6c80*/  NOP ;  /* 0x0000000000007918 */ /* 0x000fe20000000000 */
.L_x_10:
[----:B------:R-:W-:Y:S01]  /*6c90*/  FSEL R4, R152, 1, P2 ;  /* 0x3f80000098047808 */ /* 0x000fe20001000000 */
[----:B0-----:R-:W-:Y:S01]  /*6ca0*/  UMOV UR6, URZ ;  /* 0x000000ff00067c82 */ /* 0x001fe20008000000 */
[----:B------:R-:W-:-:S03]  /*6cb0*/  FSEL R3, R3, -INF , P2 ;  /* 0xff80000003037808 */ /* 0x000fc60001000000 */
[----:B------:R0:W-:Y:S01]  /*6cc0*/  STL [R1+0x2c], R4 ;  /* 0x00002c0401007387 */ /* 0x0001e20000100800 */
[----:B------:R-:W-:Y:S05]  /*6cd0*/  BRA.U !UP2, `(.L_x_11) ;  /* 0x000000410aec7547 */ /* 0x000fea000b800000 */
[----:B------:R-:W-:Y:S01]  /*6ce0*/  UIADD3 UR12, UPT, UPT, UR14, 0xe000, URZ ;  /* 0x0000e0000e0c7890 */ /* 0x000fe2000fffe0ff */
[----:B-----5:R-:W-:Y:S01]  /*6cf0*/  IMAD.SHL.U32 R188, R153, 0x80, RZ ;  /* 0x0000008099bc7824 */ /* 0x020fe200078e00ff */
[----:B------:R-:W-:Y:S01]  /*6d00*/  USHF.R.U32.HI UR24, URZ, 0x4, UR7 ;  /* 0x00000004ff187899 */ /* 0x000fe20008011607 */
[----:B------:R-:W-:Y:S01]  /*6d10*/  IMAD.MOV.U32 R158, RZ, RZ, R3 ;  /* 0x000000ffff9e7224 */ /* 0x000fe200078e0003 */
[----:B------:R-:W-:Y:S02]  /*6d20*/  UIADD3 UR10, UPT, UPT, UR14, 0x8000, URZ ;  /* 0x000080000e0a7890 */ /* 0x000fe4000fffe0ff */
[----:B------:R-:W-:Y:S02]  /*6d30*/  UIADD3 UR11, UPT, UPT, UR14, 0xc000, URZ ;  /* 0x0000c0000e0b7890 */ /* 0x000fe4000fffe0ff */
[----:B------:R-:W-:Y:S02]  /*6d40*/  USHF.R.U32.HI UR12, URZ, 0x4, UR12 ;  /* 0x00000004ff0c7899 */ /* 0x000fe4000801160c */
[----:B------:R-:W-:-:S02]  /*6d50*/  USGXT.U32 UR24, UR24, 0xe ;  /* 0x0000000e1818789a */ /* 0x000fc40008000000 */
[----:B------:R-:W-:Y:S02]  /*6d60*/  USHF.R.U32.HI UR10, URZ, 0x4, UR10 ;  /* 0x00000004ff0a7899 */ /* 0x000fe4000801160a */
[----:B------:R-:W-:Y:S02]  /*6d70*/  USHF.R.U32.HI UR11, URZ, 0x4, UR11 ;  /* 0x00000004ff0b7899 */ /* 0x000fe4000801160b */
[----:B------:R-:W-:Y:S02]  /*6d80*/  USGXT.U32 UR30, UR12, 0xe ;  /* 0x0000000e0c1e789a */ /* 0x000fe40008000000 */
[----:B------:R-:W-:Y:S02]  /*6d90*/  UIADD3 UR12, UP2, UPT, UR24, 0x2, URZ ;  /* 0x00000002180c7890 */ /* 0x000fe4000ff5e0ff */
[----:B------:R-:W-:Y:S01]  /*6da0*/  USGXT.U32 UR32, UR10, 0xe ;  /* 0x0000000e0a20789a */ /* 0x000fe20008000000 */
[----:B------:R-:W-:Y:S01]  /*6db0*/  UMOV UR4, URZ ;  /* 0x000000ff00047c82 */ /* 0x000fe20008000000 */
[----:B------:R-:W-:-:S02]  /*6dc0*/  USGXT.U32 UR22, UR11, 0xe ;  /* 0x0000000e0b16789a */ /* 0x000fc40008000000 */
[----:B------:R-:W-:Y:S02]  /*6dd0*/  UIADD3.X UR13, UPT, UPT, UR4, 0x40004040, URZ, UP2, !UPT ;  /* 0x40004040040d7890 */ /* 0x000fe400097fe4ff */
[----:B------:R-:W-:Y:S02]  /*6de0*/  UIADD3 UR36, UP3, UPT, UR32, 0x2, URZ ;  /* 0x0000000220247890 */ /* 0x000fe4000ff7e0ff */
[----:B------:R-:W-:Y:S01]  /*6df0*/  UIADD3 UR38, UP2, UPT, UR30, 0x2, URZ ;  /* 0x000000021e267890 */ /* 0x000fe2000ff5e0ff */
[----:B------:R-:W-:Y:S01]  /*6e00*/  UMOV UR5, URZ ;  /* 0x000000ff00057c82 */ /* 0x000fe20008000000 */
[----:B------:R-:W-:Y:S01]  /*6e10*/  UIADD3 UR10, UP4, UPT, UR22, 0x80, URZ ;  /* 0x00000080160a7890 */ /* 0x000fe2000ff9e0ff */
[----:B------:R-:W-:Y:S01]  /*6e20*/  UMOV UR7, URZ ;  /* 0x000000ff00077c82 */ /* 0x000fe20008000000 */
[----:B------:R-:W-:Y:S01]  /*6e30*/  UMOV UR6, URZ ;  /* 0x000000ff00067c82 */ /* 0x000fe20008000000 */
[----:B------:R-:W-:Y:S02]  /*6e40*/  UIADD3.X UR37, UPT, UPT, UR5, 0x40004040, URZ, UP3, !UPT ;  /* 0x4000404005257890 */ /* 0x000fe40009ffe4ff */
[----:B------:R-:W-:-:S02]  /*6e50*/  UIADD3.X UR39, UPT, UPT, UR7, 0x40004040, URZ, UP2, !UPT ;  /* 0x4000404007277890 */ /* 0x000fc400097fe4ff */
[----:B------:R-:W-:Y:S02]  /*6e60*/  UIADD3 UR46, UP3, UPT, UR38, 0x4, URZ ;  /* 0x00000004262e7890 */ /* 0x000fe4000ff7e0ff */
[----:B------:R-:W-:Y:S02]  /*6e70*/  UIADD3.X UR11, UPT, UPT, UR6, -0x7fffbfe0, URZ, UP4, !UPT ;  /* 0x80004020060b7890 */ /* 0x000fe4000a7fe4ff */
[----:B------:R-:W-:Y:S02]  /*6e80*/  UIADD3 UR42, UP4, UPT, UR10, 0x80, URZ ;  /* 0x000000800a2a7890 */ /* 0x000fe4000ff9e0ff */
[----:B------:R-:W-:Y:S02]  /*6e90*/  UIADD3 UR40, UP5, UPT, UR10, 0x100, URZ ;  /* 0x000001000a287890 */ /* 0x000fe4000ffbe0ff */
[----:B------:R-:W-:Y:S02]  /*6ea0*/  UIADD3 UR44, UP2, UPT, UR38, 0x2, URZ ;  /* 0x00000002262c7890 */ /* 0x000fe4000ff5e0ff */
[----:B------:R-:W-:-:S02]  /*6eb0*/  UIADD3.X UR47, UPT, UPT, UR39, URZ, URZ, UP3, !UPT ;  /* 0x000000ff272f7290 */ /* 0x000fc40009ffe4ff */
[----:B------:R-:W-:Y:S02]  /*6ec0*/  USHF.L.U32 UR20, UR21, 0x7, URZ ;  /* 0x0000000715147899 */ /* 0x000fe400080006ff */
[----:B------:R-:W-:Y:S01]  /*6ed0*/  UISETP.NE.U32.AND UP3, UPT, UR8, URZ, UPT ;  /* 0x000000ff0800728c */ /* 0x000fe2000bf65070 */
[----:B------:R-:W1:Y:S01]  /*6ee0*/  LDCU UR57, c[0x0][0x3a8] ;  /* 0x00007500ff3977ac */ /* 0x000e620008000800 */
[----:B------:R-:W2:Y:S01]  /*6ef0*/  LDCU UR62, c[0x0][0x3d4] ;  /* 0x00007a80ff3e77ac */ /* 0x000ea20008000800 */
[----:B------:R-:W-:Y:S02]  /*6f00*/  UIADD3.64 UR48, UPT, UPT, UR12, 0x2, URZ ;  /* 0x000000020c307897 */ /* 0x000fe4000fffe0ff */
[----:B------:R-:W-:Y:S02]  /*6f10*/  UIADD3.64 UR50, UPT, UPT, UR12, 0x4, URZ ;  /* 0x000000040c327897 */ /* 0x000fe4000fffe0ff */
[----:B------:R-:W-:Y:S02]  /*6f20*/  UIADD3.X UR43, UPT, UPT, UR11, URZ, URZ, UP4, !UPT ;  /* 0x000000ff0b2b7290 */ /* 0x000fe4000a7fe4ff */
[----:B------:R-:W-:-:S02]  /*6f30*/  UIADD3.X UR41, UPT, UPT, UR11, URZ, URZ, UP5, !UPT ;  /* 0x000000ff0b297290 */ /* 0x000fc4000affe4ff */
[----:B------:R-:W-:Y:S02]  /*6f40*/  UIADD3.X UR45, UPT, UPT, UR39, URZ, URZ, UP2, !UPT ;  /* 0x000000ff272d7290 */ /* 0x000fe400097fe4ff */
[----:B------:R-:W-:Y:S02]  /*6f50*/  UIADD3.64 UR52, UPT, UPT, UR36, 0x2, URZ ;  /* 0x0000000224347897 */ /* 0x000fe4000fffe0ff */
[----:B------:R-:W-:Y:S01]  /*6f60*/  UIADD3.64 UR54, UPT, UPT, UR36, 0x4, URZ ;  /* 0x0000000424367897 */ /* 0x000fe2000fffe0ff */
[----:B------:R-:W-:Y:S01]  /*6f70*/  UMOV UR21, 0x1 ;  /* 0x0000000100157882 */ /* 0x000fe20000000000 */
[----:B------:R-:W-:-:S10]  /*6f80*/  UMOV UR8, URZ ;  /* 0x000000ff00087c82 */ /* 0x000fd40008000000 */
.L_x_16:
[----:B------:R-:W3:Y:S04]  /*6f90*/  LDL.64 R8, [R1+0xe0] ;  /* 0x0000e00001087983 */ /* 0x000ee80000100a00 */
[----:B------:R-:W4:Y:S04]  /*6fa0*/  LDL.64 R6, [R1+0xc0] ;  /* 0x0000c00001067983 */ /* 0x000f280000100a00 */
[----:B--2---:R-:W2:Y:S04]  /*6fb0*/  LDL.64 R20, [R1+0xa0] ;  /* 0x0000a00001147983 */ /* 0x004ea80000100a00 */
[----:B------:R-:W4:Y:S04]  /*6fc0*/  LDL.64 R14, [R1+0x80] ;  /* 0x00008000010e7983 */ /* 0x000f280000100a00 */
[----:B------:R-:W4:Y:S04]  /*6fd0*/  LDL.64 R18, [R1+0x40] ;  /* 0x0000400001127983 */ /* 0x000f280000100a00 */
[----:B------:R-:W4:Y:S04]  /*6fe0*/  LDL.64 R12, [R1+0x60] ;  /* 0x00006000010c7983 */ /* 0x000f280000100a00 */
[----:B------:R-:W4:Y:S04]  /*6ff0*/  LDL.64 R16, [R1+0x18] ;  /* 0x0000180001107983 */ /* 0x000f280000100a00 */
[----:B------:R-:W-:Y:S04]  /*7000*/  STL.64 [R1+0x110], R42 ;  /* 0x0001102a01007387 */ /* 0x000fe80000100a00 */
[----:B------:R-:W-:Y:S04]  /*7010*/  STL.64 [R1+0x108], R40 ;  /* 0x0001082801007387 */ /* 0x000fe80000100a00 */
[----:B------:R-:W-:Y:S04]  /*7020*/  STL.64 [R1+0x100], R38 ;  /* 0x0001002601007387 */ /* 0x000fe80000100a00 */
[----:B------:R0:W-:Y:S04]  /*7030*/  STL.64 [R1+0xf8], R36 ;  /* 0x0000f82401007387 */ /* 0x0001e80000100a00 */
[----:B------:R-:W4:Y:S04]  /*7040*/  LDL.64 R34, [R1+0xb8] ;  /* 0x0000b80001227983 */ /* 0x000f280000100a00 */
[----:B------:R-:W4:Y:S04]  /*7050*/  LDL.64 R24, [R1+0x98] ;  /* 0x0000980001187983 */ /* 0x000f280000100a00 */
[----:B0-----:R-:W4:Y:S04]  /*7060*/  LDL.64 R36, [R1+0xd8] ;  /* 0x0000d80001247983 */ /* 0x001f280000100a00 */
[----:B------:R-:W4:Y:S01]  /*7070*/  LDL.64 R22, [R1+0x78] ;  /* 0x0000780001167983 */ /* 0x000f220000100a00 */
[----:B------:R-:W-:-:S03]  /*7080*/  SHF.R.S32.HI R3, RZ, 0x1f, R188 ;  /* 0x0000001fff037819 */ /* 0x000fc600000114bc */
[----:B------:R-:W4:Y:S04]  /*7090*/  LDL.64 R40, [R1+0xb0] ;  /* 0x0000b00001287983 */ /* 0x000f280000100a00 */
[----:B------:R-:W4:Y:S04]  /*70a0*/  LDL.64 R38, [R1+0x70] ;  /* 0x0000700001267983 */ /* 0x000f280000100a00 */
[----:B------:R-:W4:Y:S01]  /*70b0*/  LDL.64 R42, [R1+0x88] ;  /* 0x00008800012a7983 */ /* 0x000f220000100a00 */
[----:B---3--:R-:W-:-:S05]  /*70c0*/  IADD3 R4, P2, PT, R188, R8, RZ ;  /* 0x00000008bc047210 */ /* 0x008fca0007f5e0ff */
[----:B------:R-:W-:Y:S01]  /*70d0*/  IMAD.X R5, R3, 0x1, R9, P2 ;  /* 0x0000000103057824 */ /* 0x000fe200010e0609 */
[----:B--2---:R-:W-:-:S04]  /*70e0*/  IADD3 R8, P3, PT, R188, R20, RZ ;  /* 0x00000014bc087210 */ /* 0x004fc80007f7e0ff */
[----:B------:R4:W2:Y:S01]  /*70f0*/  LDG.E.U8 R11, desc[UR34][R4.64] ;  /* 0x00000022040b7981 */ /* 0x0008a2000c1e1100 */
[----:B------:R-:W-:-:S03]  /*7100*/  IMAD.X R9, R3, 0x1, R21, P3 ;  /* 0x0000000103097824 */ /* 0x000fc600018e0615 */
[----:B------:R-:W3:Y:S04]  /*7110*/  LDL.64 R20, [R1+0x58] ;  /* 0x0000580001147983 */ /* 0x000ee80000100a00 */
[----:B------:R-:W2:Y:S01]  /*7120*/  LDG.E.U8 R9, desc[UR34][R8.64] ;  /* 0x0000002208097981 */ /* 0x000ea2000c1e1100 */
[----:B----4-:R-:W-:-:S05]  /*7130*/  IADD3 R4, P2, PT, R188, R6, RZ ;  /* 0x00000006bc047210 */ /* 0x010fca0007f5e0ff */
[----:B------:R-:W-:Y:S01]  /*7140*/  IMAD.X R5, R3, 0x1, R7, P2 ;  /* 0x0000000103057824 */ /* 0x000fe200010e0607 */
[----:B------:R-:W-:-:S04]  /*7150*/  IADD3 R6, P2, PT, R188, R14, RZ ;  /* 0x0000000ebc067210 */ /* 0x000fc80007f5e0ff */
[----:B------:R0:W4:Y:S01]  /*7160*/  LDG.E.U8 R10, desc[UR34][R4.64] ;  /* 0x00000022040a7981 */ /* 0x000122000c1e1100 */
[----:B------:R-:W-:Y:S01]  /*7170*/  IMAD.X R7, R3, 0x1, R15, P2 ;  /* 0x0000000103077824 */ /* 0x000fe200010e060f */
[----:B------:R-:W-:-:S04]  /*7180*/  IADD3 R14, P2, PT, R188, R18, RZ ;  /* 0x00000012bc0e7210 */ /* 0x000fc80007f5e0ff */
[----:B------:R-:W2:Y:S01]  /*7190*/  LDG.E.U8 R8, desc[UR34][R6.64] ;  /* 0x0000002206087981 */ /* 0x000ea2000c1e1100 */
[C---:B------:R-:W-:Y:S01]  /*71a0*/  IMAD.X R15, R3.reuse, 0x1, R19, P2 ;  /* 0x00000001030f7824 */ /* 0x040fe200010e0613 */
[C---:B0-----:R-:W-:Y:S02]  /*71b0*/  IADD3 R4, P3, PT, R188.reuse, R12, RZ ;  /* 0x0000000cbc047210 */ /* 0x041fe40007f7e0ff */
[----:B------:R-:W2:Y:S03]  /*71c0*/  LDL.64 R18, [R1+0x38] ;  /* 0x0000380001127983 */ /* 0x000ea60000100a00 */
[C---:B------:R-:W-:Y:S01]  /*71d0*/  IMAD.X R5, R3.reuse, 0x1, R13, P3 ;  /* 0x0000000103057824 */ /* 0x040fe200018e060d */
[C---:B------:R-:W-:Y:S01]  /*71e0*/  IADD3 R12, P3, PT, R188.reuse, R16, RZ ;  /* 0x00000010bc0c7210 */ /* 0x040fe20007f7e0ff */
[----:B------:R0:W4:Y:S04]  /*71f0*/  LDG.E.U8 R6, desc[UR34][R14.64] ;  /* 0x000000220e067981 */ /* 0x000128000c1e1100 */
[----:B------:R-:W-:Y:S01]  /*7200*/  IMAD.X R13, R3, 0x1, R17, P3 ;  /* 0x00000001030d7824 */ /* 0x000fe200018e0611 */
[----:B------:R1:W4:Y:S04]  /*7210*/  LDG.E.U8 R7, desc[UR34][R4.64] ;  /* 0x0000002204077981 */ /* 0x000328000c1e1100 */
[----:B------:R-:W4:Y:S01]  /*7220*/  LDL.64 R16, [R1+0x10] ;  /* 0x0000100001107983 */ /* 0x000f220000100a00 */
[----:B0-----:R-:W-:-:S03]  /*7230*/  IADD3 R14, P3, PT, R188, R240, RZ ;  /* 0x000000f0bc0e7210 */ /* 0x001fc60007f7e0ff */
[----:B------:R0:W4:Y:S01]  /*7240*/  LDG.E.U8 R29, desc[UR34][R12.64] ;  /* 0x000000220c1d7981 */ /* 0x000122000c1e1100 */
[----:B-1----:R-:W-:-:S05]  /*7250*/  IADD3 R4, P2, PT, R188, R250, RZ ;  /* 0x000000fabc047210 */ /* 0x002fca0007f5e0ff */
[C---:B------:R-:W-:Y:S02]  /*7260*/  IMAD.X R5, R3.reuse, 0x1, R251, P2 ;  /* 0x0000000103057824 */ /* 0x040fe400010e06fb */
[C---:B------:R-:W-:Y:S01]  /*7270*/  IMAD.X R15, R3.reuse, 0x1, R241, P3 ;  /* 0x00000001030f7824 */ /* 0x040fe200018e06f1 */
[C---:B0-----:R-:W-:Y:S02]  /*7280*/  IADD3 R12, P2, PT, R188.reuse, R228, RZ ;  /* 0x000000e4bc0c7210 */ /* 0x041fe40007f5e0ff */
[----:B------:R0:W4:Y:S03]  /*7290*/  LDG.E.U8 R28, desc[UR34][R4.64] ;  /* 0x00000022041c7981 */ /* 0x000126000c1e1100 */
[----:B------:R-:W-:Y:S01]  /*72a0*/  IMAD.X R13, R3, 0x1, R229, P2 ;  /* 0x00000001030d7824 */ /* 0x000fe200010e06e5 */
[C---:B------:R-:W-:Y:S01]  /*72b0*/  IADD3 R32, P2, PT, R188.reuse, R212, RZ ;  /* 0x000000d4bc207210 */ /* 0x040fe20007f5e0ff */
[----:B------:R1:W4:Y:S01]  /*72c0*/  LDG.E.U8 R27, desc[UR34][R14.64] ;  /* 0x000000220e1b7981 */ /* 0x000322000c1e1100 */
[----:B0-----:R-:W-:-:S03]  /*72d0*/  IADD3 R4, P3, PT, R188, R220, RZ ;  /* 0x000000dcbc047210 */ /* 0x001fc60007f7e0ff */
[----:B------:R0:W4:Y:S02]  /*72e0*/  LDG.E.U8 R31, desc[UR34][R12.64] ;  /* 0x000000220c1f7981 */ /* 0x000124000c1e1100 */
[C---:B------:R-:W-:Y:S01]  /*72f0*/  IMAD.X R5, R3.reuse, 0x1, R221, P3 ;  /* 0x0000000103057824 */ /* 0x040fe200018e06dd */
[C---:B------:R-:W-:Y:S01]  /*7300*/  IADD3 R232, P3, PT, R188.reuse, R204, RZ ;  /* 0x000000ccbce87210 */ /* 0x040fe20007f7e0ff */
[C---:B------:R-:W-:Y:S01]  /*7310*/  IMAD.X R33, R3.reuse, 0x1, R213, P2 ;  /* 0x0000000103217824 */ /* 0x040fe200010e06d5 */
[C---:B-1----:R-:W-:Y:S02]  /*7320*/  IADD3 R14, P2, PT, R188.reuse, R196, RZ ;  /* 0x000000c4bc0e7210 */ /* 0x042fe40007f5e0ff */
[----:B------:R1:W4:Y:S01]  /*7330*/  LDG.E.U8 R30, desc[UR34][R4.64] ;  /* 0x00000022041e7981 */ /* 0x000322000c1e1100 */
[C---:B------:R-:W-:Y:S01]  /*7340*/  IMAD.X R233, R3.reuse, 0x1, R205, P3 ;  /* 0x0000000103e97824 */ /* 0x040fe200018e06cd */
[C---:B0-----:R-:W-:Y:S01]  /*7350*/  IADD3 R12, P3, PT, R188.reuse, R186, RZ ;  /* 0x000000babc0c7210 */ /* 0x041fe20007f7e0ff */
[C---:B------:R-:W-:Y:S01]  /*7360*/  IMAD.X R15, R3.reuse, 0x1, R197, P2 ;  /* 0x00000001030f7824 */ /* 0x040fe200010e06c5 */
[----:B------:R-:W4:Y:S03]  /*7370*/  LDG.E.U8 R32, desc[UR34][R32.64] ;  /* 0x0000002220207981 */ /* 0x000f26000c1e1100 */
[----:B------:R-:W-:Y:S01]  /*7380*/  IMAD.X R13, R3, 0x1, R187, P3 ;  /* 0x00000001030d7824 */ /* 0x000fe200018e06bb */
[----:B------:R0:W4:Y:S01]  /*7390*/  LDG.E.U8 R189, desc[UR34][R14.64] ;  /* 0x000000220ebd7981 */ /* 0x000122000c1e1100 */
[----:B-1----:R-:W-:-:S03]  /*73a0*/  IADD3 R4, P6, PT, R188, R178, RZ ;  /* 0x000000b2bc047210 */ /* 0x002fc60007fde0ff */
[----:B------:R1:W4:Y:S02]  /*73b0*/  LDG.E.U8 R159, desc[UR34][R12.64] ;  /* 0x000000220c9f7981 */ /* 0x000324000c1e1100 */
[----:B------:R-:W-:Y:S02]  /*73c0*/  IMAD.X R5, R3, 0x1, R179, P6 ;  /* 0x0000000103057824 */ /* 0x000fe400030e06b3 */
[----:B------:R-:W4:Y:S01]  /*73d0*/  LDG.E.U8 R232, desc[UR34][R232.64] ;  /* 0x00000022e8e87981 */ /* 0x000f22000c1e1100 */
[----:B0-----:R-:W-:-:S03]  /*73e0*/  IADD3 R14, P2, PT, R188, R36, RZ ;  /* 0x00000024bc0e7210 */ /* 0x001fc60007f5e0ff */
[----:B------:R0:W4:Y:S01]  /*73f0*/  LDG.E.U8 R157, desc[UR34][R4.64] ;  /* 0x00000022049d7981 */ /* 0x000122000c1e1100 */
[C---:B-1----:R-:W-:Y:S01]  /*7400*/  IADD3 R12, P3, PT, R188.reuse, R34, RZ ;  /* 0x00000022bc0c7210 */ /* 0x042fe20007f7e0ff */
[C---:B------:R-:W-:Y:S02]  /*7410*/  IMAD.X R15, R3.reuse, 0x1, R37, P2 ;  /* 0x00000001030f7824 */ /* 0x040fe400010e0625 */
[----:B------:R-:W4:Y:S02]  /*7420*/  LDL.64 R36, [R1+0x30] ;  /* 0x0000300001247983 */ /* 0x000f240000100a00 */
[----:B------:R-:W-:Y:S02]  /*7430*/  IMAD.X R13, R3, 0x1, R35, P3 ;  /* 0x00000001030d7824 */ /* 0x000fe400018e0623 */
[----:B------:R-:W4:Y:S01]  /*7440*/  LDG.E.U8 R156, desc[UR34][R14.64] ;  /* 0x000000220e9c7981 */ /* 0x000f22000c1e1100 */
[----:B0-----:R-:W-:-:S03]  /*7450*/  IADD3 R4, P2, PT, R188, R24, RZ ;  /* 0x00000018bc047210 */ /* 0x001fc60007f5e0ff */
[----:B------:R0:W4:Y:S02]  /*7460*/  LDG.E.U8 R155, desc[UR34][R12.64] ;  /* 0x000000220c9b7981 */ /* 0x000124000c1e1100 */
[----:B------:R-:W-:Y:S02]  /*7470*/  IMAD.X R5, R3, 0x1, R25, P2 ;  /* 0x0000000103057824 */ /* 0x000fe400010e0619 */
[----:B------:R-:W4:Y:S01]  /*7480*/  LDL.64 R14, [R1+0x50] ;  /* 0x00005000010e7983 */ /* 0x000f220000100a00 */
[----:B0-----:R-:W-:-:S03]  /*7490*/  IADD3 R12, P2, PT, R188, R22, RZ ;  /* 0x00000016bc0c7210 */ /* 0x001fc60007f5e0ff */
[----:B------:R3:W4:Y:S02]  /*74a0*/  LDG.E.U8 R154, desc[UR34][R4.64] ;  /* 0x00000022049a7981 */ /* 0x000724000c1e1100 */
[----:B------:R-:W-:-:S05]  /*74b0*/  IMAD.X R13, R3, 0x1, R23, P2 ;  /* 0x00000001030d7824 */ /* 0x000fca00010e0617 */
[----:B------:R-:W4:Y:S04]  /*74c0*/  LDG.E.U8 R153, desc[UR34][R12.64] ;  /* 0x000000220c997981 */ /* 0x000f28000c1e1100 */
[----:B------:R-:W4:Y:S01]  /*74d0*/  LDL.64 R12, [R1+0xd0] ;  /* 0x0000d000010c7983 */ /* 0x000f220000100a00 */
[----:B---3--:R-:W-:-:S05]  /*74e0*/  IADD3 R4, P3, PT, R188, R20, RZ ;  /* 0x00000014bc047210 */ /* 0x008fca0007f7e0ff */
[----:B------:R-:W-:-:S05]  /*74f0*/  IMAD.X R5, R3, 0x1, R21, P3 ;  /* 0x0000000103057824 */ /* 0x000fca00018e0615 */
[----:B------:R2:W3:Y:S02]  /*7500*/  LDG.E.U8 R152, desc[UR34][R4.64] ;  /* 0x0000002204987981 */ /* 0x0004e4000c1e1100 */
[----:B--2---:R-:W-:-:S05]  /*7510*/  IADD3 R4, P2, PT, R188, R18, RZ ;  /* 0x00000012bc047210 */ /* 0x004fca0007f5e0ff */
[----:B------:R-:W-:-:S05]  /*7520*/  IMAD.X R5, R3, 0x1, R19, P2 ;  /* 0x0000000103057824 */ /* 0x000fca00010e0613 */
[----:B------:R4:W2:Y:S02]  /*7530*/  LDG.E.U8 R35, desc[UR34][R4.64] ;  /* 0x0000002204237981 */ /* 0x0008a4000c1e1100 */
[----:B----4-:R-:W-:-:S05]  /*7540*/  IADD3 R4, P2, PT, R188, R16, RZ ;  /* 0x00000010bc047210 */ /* 0x010fca0007f5e0ff */
[----:B------:R-:W-:Y:S02]  /*7550*/  IMAD.X R5, R3, 0x1, R17, P2 ;  /* 0x0000000103057824 */ /* 0x000fe400010e0611 */
[----:B------:R-:W4:Y:S01]  /*7560*/  LDL.64 R16, [R1+0x90] ;  /* 0x0000900001107983 */ /* 0x000f220000100a00 */
[----:B------:R-:W-:-:S03]  /*7570*/  IADD3 R234, P2, PT, R188, R248, RZ ;  /* 0x000000f8bcea7210 */ /* 0x000fc60007f5e0ff */
[----:B------:R0:W2:Y:S02]  /*7580*/  LDG.E.U8 R34, desc[UR34][R4.64] ;  /* 0x0000002204227981 */ /* 0x0000a4000c1e1100 */
[----:B------:R-:W-:Y:S02]  /*7590*/  IMAD.X R235, R3, 0x1, R249, P2 ;  /* 0x0000000103eb7824 */ /* 0x000fe400010e06f9 */
[----:B------:R1:W-:Y:S04]  /*75a0*/  STS.U8 [R2+UR14+0x4000], R11 ;  /* 0x0040000b02007988 */ /* 0x0003e8000800000e */
[----:B------:R1:W-:Y:S01]  /*75b0*/  STS.U8 [R2+UR14+0x4400], R10 ;  /* 0x0044000a02007988 */ /* 0x0003e2000800000e */
[----:B0-----:R-:W-:-:S03]  /*75c0*/  IADD3 R4, P2, PT, R188, R238, RZ ;  /* 0x000000eebc047210 */ /* 0x001fc60007f5e0ff */
[----:B------:R0:W-:Y:S02]  /*75d0*/  STS.U8 [R2+UR14+0x4800], R9 ;  /* 0x0048000902007988 */ /* 0x0001e4000800000e */
[----:B------:R-:W-:Y:S02]  /*75e0*/  IMAD.X R5, R3, 0x1, R239, P2 ;  /* 0x0000000103057824 */ /* 0x000fe400010e06ef */
[----:B------:R0:W-:Y:S04]  /*75f0*/  STS.U8 [R2+UR14+0x4c00], R8 ;  /* 0x004c000802007988 */ /* 0x0001e8000800000e */
[----:B------:R0:W2:Y:S04]  /*7600*/  LDG.E.U8 R233, desc[UR34][R4.64] ;  /* 0x0000002204e97981 */ /* 0x0000a8000c1e1100 */
        /* <DEDUP_REMOVED lines=18> */
[----:B------:R-:W-:Y:S01]  /*7730*/  IMAD.X R5, R3, 0x1, R211, P2 ;  /* 0x0000000103057824 */ /* 0x000fe200010e06d3 */
[----:B------:R-:W-:Y:S01]  /*7740*/  LOP3.LUT R246, R2, 0x20, RZ, 0x3c, !PT ;  /* 0x0000002002f67812 */ /* 0x000fe200078e3cff */
[----:B------:R-:W-:Y:S04]  /*7750*/  STS.U8 [R2+UR14+0x7000], R232 ;  /* 0x007000e802007988 */ /* 0x000fe8000800000e */
[----:B------:R0:W2:Y:S04]  /*7760*/  LDG.E.U8 R24, desc[UR34][R4.64] ;  /* 0x0000002204187981 */ /* 0x0000a8000c1e1100 */
[----:B------:R-:W2:Y:S01]  /*7770*/  LDG.E.U8 R234, desc[UR34][R234.64] ;  /* 0x00000022eaea7981 */ /* 0x000ea2000c1e1100 */
[----:B0-----:R-:W-:-:S05]  /*7780*/  IADD3 R4, P2, PT, R188, R202, RZ ;  /* 0x000000cabc047210 */ /* 0x001fca0007f5e0ff */
[----:B------:R-:W-:-:S05]  /*7790*/  IMAD.X R5, R3, 0x1, R203, P2 ;  /* 0x0000000103057824 */ /* 0x000fca00010e06cb */
[----:B------:R0:W2:Y:S02]  /*77a0*/  LDG.E.U8 R23, desc[UR34][R4.64] ;  /* 0x0000002204177981 */ /* 0x0000a4000c1e1100 */
        /* <DEDUP_REMOVED lines=10> */
[----:B------:R-:W-:Y:S02]  /*7850*/  IMAD.X R5, R3, 0x1, R13, P2 ;  /* 0x0000000103057824 */ /* 0x000fe400010e060d */
[----:B------:R-:W2:Y:S04]  /*7860*/  LDL.64 R12, [R1+0x8] ;  /* 0x00000800010c7983 */ /* 0x000ea80000100a00 */
[----:B------:R0:W3:Y:S02]  /*7870*/  LDG.E.U8 R19, desc[UR34][R4.64] ;  /* 0x0000002204137981 */ /* 0x0000e4000c1e1100 */
[----:B0-----:R-:W-:-:S05]  /*7880*/  IADD3 R4, P2, PT, R188, R40, RZ ;  /* 0x00000028bc047210 */ /* 0x001fca0007f5e0ff */
[----:B------:R-:W-:Y:S02]  /*7890*/  IMAD.X R5, R3, 0x1, R41, P2 ;  /* 0x0000000103057824 */ /* 0x000fe400010e0629 */
[----:B------:R-:W3:Y:S04]  /*78a0*/  LDL.64 R40, [R1+0x48] ;  /* 0x0000480001287983 */ /* 0x000ee80000100a00 */
[----:B------:R4:W3:Y:S02]  /*78b0*/  LDG.E.U8 R18, desc[UR34][R4.64] ;  /* 0x0000002204127981 */ /* 0x0008e4000c1e1100 */
[----:B----4-:R-:W-:-:S05]  /*78c0*/  IADD3 R4, P2, PT, R188, R16, RZ ;  /* 0x00000010bc047210 */ /* 0x010fca0007f5e0ff */
[----:B------:R-:W-:-:S05]  /*78d0*/  IMAD.X R5, R3, 0x1, R17, P2 ;  /* 0x0000000103057824 */ /* 0x000fca00010e0611 */
[----:B------:R0:W4:Y:S02]  /*78e0*/  LDG.E.U8 R17, desc[UR34][R4.64] ;  /* 0x0000002204117981 */ /* 0x000124000c1e1100 */
[----:B0-----:R-:W-:-:S05]  /*78f0*/  IADD3 R4, P2, PT, R188, R38, RZ ;  /* 0x00000026bc047210 */ /* 0x001fca0007f5e0ff */
[----:B------:R-:W-:Y:S02]  /*7900*/  IMAD.X R5, R3, 0x1, R39, P2 ;  /* 0x0000000103057824 */ /* 0x000fe400010e0627 */
[----:B------:R-:W3:Y:S04]  /*7910*/  LDL.64 R38, [R1+0xc8] ;  /* 0x0000c80001267983 */ /* 0x000ee80000100a00 */
[----:B------:R0:W3:Y:S02]  /*7920*/  LDG.E.U8 R16, desc[UR34][R4.64] ;  /* 0x0000002204107981 */ /* 0x0000e4000c1e1100 */
[----:B0-----:R-:W-:-:S05]  /*7930*/  IADD3 R4, P2, PT, R188, R14, RZ ;  /* 0x0000000ebc047210 */ /* 0x001fca0007f5e0ff */
[----:B------:R-:W-:-:S05]  /*7940*/  IMAD.X R5, R3, 0x1, R15, P2 ;  /* 0x0000000103057824 */ /* 0x000fca00010e060f */
[----:B------:R0:W3:Y:S02]  /*7950*/  LDG.E.U8 R15, desc[UR34][R4.64] ;  /* 0x00000022040f7981 */ /* 0x0000e4000c1e1100 */
[----:B0-----:R-:W-:-:S05]  /*7960*/  IADD3 R4, P2, PT, R188, R36, RZ ;  /* 0x00000024bc047210 */ /* 0x001fca0007f5e0ff */
[----:B------:R-:W-:Y:S02]  /*7970*/  IMAD.X R5, R3, 0x1, R37, P2 ;  /* 0x0000000103057824 */ /* 0x000fe400010e0625 */
[----:B------:R-:W3:Y:S04]  /*7980*/  LDL.64 R36, [R1+0xa8] ;  /* 0x0000a80001247983 */ /* 0x000ee80000100a00 */
[----:B------:R2:W3:Y:S02]  /*7990*/  LDG.E.U8 R14, desc[UR34][R4.64] ;  /* 0x00000022040e7981 */ /* 0x0004e4000c1e1100 */
[----:B--2---:R-:W-:-:S05]  /*79a0*/  IADD3 R4, P2, PT, R188, R12, RZ ;  /* 0x0000000cbc047210 */ /* 0x004fca0007f5e0ff */
[----:B------:R-:W-:-:S05]  /*79b0*/  IMAD.X R5, R3, 0x1, R13, P2 ;  /* 0x0000000103057824 */ /* 0x000fca00010e060d */
[----:B------:R0:W2:Y:S02]  /*79c0*/  LDG.E.U8 R13, desc[UR34][R4.64] ;  /* 0x00000022040d7981 */ /* 0x0000a4000c1e1100 */
[----:B0-----:R-:W-:-:S05]  /*79d0*/  IADD3 R4, P2, PT, R188, R244, RZ ;  /* 0x000000f4bc047210 */ /* 0x001fca0007f5e0ff */
[----:B------:R-:W-:-:S05]  /*79e0*/  IMAD.X R5, R3, 0x1, R245, P2 ;  /* 0x0000000103057824 */ /* 0x000fca00010e06f5 */
[----:B------:R0:W2:Y:S02]  /*79f0*/  LDG.E.U8 R12, desc[UR34][R4.64] ;  /* 0x00000022040c7981 */ /* 0x0000a4000c1e1100 */
[----:B0-----:R-:W-:-:S05]  /*7a00*/  IADD3 R4, P2, PT, R188, R236, RZ ;  /* 0x000000ecbc047210 */ /* 0x001fca0007f5e0ff */
[----:B------:R-:W-:-:S05]  /*7a10*/  IMAD.X R5, R3, 0x1, R237, P2 ;  /* 0x0000000103057824 */ /* 0x000fca00010e06ed */
[----:B-1----:R0:W2:Y:S02]  /*7a20*/  LDG.E.U8 R11, desc[UR34][R4.64] ;  /* 0x00000022040b7981 */ /* 0x0020a4000c1e1100 */
        /* <DEDUP_REMOVED lines=16> */
[----:B------:R-:W-:Y:S01]  /*7b30*/  IMAD.X R5, R3, 0x1, R183, P2 ;  /* 0x0000000103057824 */ /* 0x000fe200010e06b7 */
[----:B------:R-:W-:-:S05]  /*7b40*/  IADD3 R28, P2, PT, R188, R174, RZ ;  /* 0x000000aebc1c7210 */ /* 0x000fca0007f5e0ff */
[----:B------:R-:W-:Y:S01]  /*7b50*/  IMAD.X R29, R3, 0x1, R175, P2 ;  /* 0x00000001031d7824 */ /* 0x000fe200010e06af */
[----:B------:R-:W2:Y:S04]  /*7b60*/  LDG.E.U8 R5, desc[UR34][R4.64] ;  /* 0x0000002204057981 */ /* 0x000ea8000c1e1100 */
[----:B------:R3:W2:Y:S02]  /*7b70*/  LDG.E.U8 R4, desc[UR34][R28.64] ;  /* 0x000000221c047981 */ /* 0x0006a4000c1e1100 */
[----:B---3--:R-:W-:-:S05]  /*7b80*/  IADD3 R28, P2, PT, R188, R38, RZ ;  /* 0x00000026bc1c7210 */ /* 0x008fca0007f5e0ff */
[----:B------:R-:W-:Y:S02]  /*7b90*/  IMAD.X R29, R3, 0x1, R39, P2 ;  /* 0x00000001031d7824 */ /* 0x000fe400010e0627 */
[----:B------:R-:W3:Y:S04]  /*7ba0*/  LDL.64 R38, [R1+0x20] ;  /* 0x0000200001267983 */ /* 0x000ee80000100a00 */
[----:B------:R0:W2:Y:S02]  /*7bb0*/  LDG.E.U8 R27, desc[UR34][R28.64] ;  /* 0x000000221c1b7981 */ /* 0x0000a4000c1e1100 */
[----:B0-----:R-:W-:-:S05]  /*7bc0*/  IADD3 R28, P2, PT, R188, R36, RZ ;  /* 0x00000024bc1c7210 */ /* 0x001fca0007f5e0ff */
[C---:B------:R-:W-:Y:S01]  /*7bd0*/  IMAD.X R29, R3.reuse, 0x1, R37, P2 ;  /* 0x00000001031d7824 */ /* 0x040fe200010e0625 */
[C---:B------:R-:W-:Y:S01]  /*7be0*/  IADD3 R30, P2, PT, R188.reuse, R42, RZ ;  /* 0x0000002abc1e7210 */ /* 0x040fe20007f5e0ff */
[----:B------:R-:W2:Y:S04]  /*7bf0*/  LDL.64 R36, [R1] ;  /* 0x0000000001247983 */ /* 0x000ea80000100a00 */
[----:B------:R-:W-:Y:S01]  /*7c00*/  IMAD.X R31, R3, 0x1, R43, P2 ;  /* 0x00000001031f7824 */ /* 0x000fe200010e062b */
[----:B------:R-:W2:Y:S04]  /*7c10*/  LDG.E.U8 R28, desc[UR34][R28.64] ;  /* 0x000000221c1c7981 */ /* 0x000ea8000c1e1100 */
[----:B------:R-:W5:Y:S04]  /*7c20*/  LDL.LU.64 R42, [R1+0x110] ;  /* 0x00011000012a7983 */ /* 0x000f680000300a00 */
[----:B------:R0:W2:Y:S04]  /*7c30*/  LDG.E.U8 R29, desc[UR34][R30.64] ;  /* 0x000000221e1d7981 */ /* 0x0000a8000c1e1100 */
[----:B------:R-:W2:Y:S04]  /*7c40*/  LDL.64 R30, [R1+0x68] ;  /* 0x00006800011e7983 */ /* 0x000ea80000100a00 */
[----:B------:R1:W-:Y:S04]  /*7c50*/  STS.U8 [R246+UR14+0x4100], R156 ;  /* 0x0041009cf6007988 */ /* 0x0003e8000800000e */
[----:B------:R0:W-:Y:S04]  /*7c60*/  STS.U8 [R246+UR14+0x4500], R155 ;  /* 0x0045009bf6007988 */ /* 0x0001e8000800000e */
[----:B------:R0:W-:Y:S04]  /*7c70*/  STS.U8 [R246+UR14+0x4900], R154 ;  /* 0x0049009af6007988 */ /* 0x0001e8000800000e */
[----:B------:R0:W-:Y:S04]  /*7c80*/  STS.U8 [R246+UR14+0x4d00], R153 ;  /* 0x004d0099f6007988 */ /* 0x0001e8000800000e */
[----:B------:R0:W-:Y:S04]  /*7c90*/  STS.U8 [R246+UR14+0x5100], R152 ;  /* 0x00510098f6007988 */ /* 0x0001e8000800000e */
[----:B------:R0:W-:Y:S04]  /*7ca0*/  STS.U8 [R246+UR14+0x5500], R35 ;  /* 0x00550023f6007988 */ /* 0x0001e8000800000e */
[----:B------:R0:W-:Y:S01]  /*7cb0*/  STS.U8 [R246+UR14+0x5900], R34 ;  /* 0x00590022f6007988 */ /* 0x0001e2000800000e */
[----:B--2---:R-:W-:-:S05]  /*7cc0*/  IADD3 R32, P2, PT, R188, R30, RZ ;  /* 0x0000001ebc207210 */ /* 0x004fca0007f5e0ff */
[----:B------:R-:W-:Y:S01]  /*7cd0*/  IMAD.X R33, R3, 0x1, R31, P2 ;  /* 0x0000000103217824 */ /* 0x000fe200010e061f */
[----:B0-----:R-:W-:-:S04]  /*7ce0*/  IADD3 R30, P2, PT, R188, R40, RZ ;  /* 0x00000028bc1e7210 */ /* 0x001fc80007f5e0ff */
[----:B------:R-:W2:Y:S01]  /*7cf0*/  LDG.E.U8 R32, desc[UR34][R32.64] ;  /* 0x0000002220207981 */ /* 0x000ea2000c1e1100 */
[----:B------:R-:W-:-:S03]  /*7d00*/  IMAD.X R31, R3, 0x1, R41, P2 ;  /* 0x00000001031f7824 */ /* 0x000fc600010e0629 */
[----:B------:R-:W5:Y:S04]  /*7d10*/  LDL.LU.64 R40, [R1+0x108] ;  /* 0x0001080001287983 */ /* 0x000f680000300a00 */
[----:B------:R3:W2:Y:S02]  /*7d20*/  LDG.E.U8 R33, desc[UR34][R30.64] ;  /* 0x000000221e217981 */ /* 0x0006a4000c1e1100 */
[----:B---3--:R-:W-:-:S05]  /*7d30*/  IADD3 R30, P2, PT, R188, R38, RZ ;  /* 0x00000026bc1e7210 */ /* 0x008fca0007f5e0ff */
[----:B------:R-:W-:Y:S02]  /*7d40*/  IMAD.X R31, R3, 0x1, R39, P2 ;  /* 0x00000001031f7824 */ /* 0x000fe400010e0627 */
[----:B------:R-:W5:Y:S04]  /*7d50*/  LDL.LU.64 R38, [R1+0x100] ;  /* 0x0001000001267983 */ /* 0x000f680000300a00 */
[----:B------:R0:W3:Y:S02]  /*7d60*/  LDG.E.U8 R189, desc[UR34][R30.64] ;  /* 0x000000221ebd7981 */ /* 0x0000e4000c1e1100 */
[----:B0-----:R-:W-:-:S05]  /*7d70*/  IADD3 R30, P2, PT, R188, R36, RZ ;  /* 0x00000024bc1e7210 */ /* 0x001fca0007f5e0ff */
[----:B------:R-:W-:Y:S02]  /*7d80*/  IMAD.X R31, R3, 0x1, R37, P2 ;  /* 0x00000001031f7824 */ /* 0x000fe400010e0625 */
[----:B------:R-:W5:Y:S04]  /*7d90*/  LDL.LU.64 R36, [R1+0xf8] ;  /* 0x0000f80001247983 */ /* 0x000f680000300a00 */
[----:B------:R0:W2:Y:S02]  /*7da0*/  LDG.E.U8 R159, desc[UR34][R30.64] ;  /* 0x000000221e9f7981 */ /* 0x0000a4000c1e1100 */
[----:B0-----:R-:W-:-:S05]  /*7db0*/  IADD3 R30, P2, PT, R188, R242, RZ ;  /* 0x000000f2bc1e7210 */ /* 0x001fca0007f5e0ff */
[----:B------:R-:W-:-:S05]  /*7dc0*/  IMAD.X R31, R3, 0x1, R243, P2 ;  /* 0x00000001031f7824 */ /* 0x000fca00010e06f3 */
[----:B------:R0:W3:Y:S02]  /*7dd0*/  LDG.E.U8 R157, desc[UR34][R30.64] ;  /* 0x000000221e9d7981 */ /* 0x0000e4000c1e1100 */
[----:B0-----:R-:W-:-:S05]  /*7de0*/  IADD3 R30, P2, PT, R188, R230, RZ ;  /* 0x000000e6bc1e7210 */ /* 0x001fca0007f5e0ff */
[----:B------:R-:W-:-:S05]  /*7df0*/  IMAD.X R31, R3, 0x1, R231, P2 ;  /* 0x00000001031f7824 */ /* 0x000fca00010e06e7 */
[----:B-1----:R0:W3:Y:S02]  /*7e00*/  LDG.E.U8 R156, desc[UR34][R30.64] ;  /* 0x000000221e9c7981 */ /* 0x0020e4000c1e1100 */
[----:B0-----:R-:W-:-:S05]  /*7e10*/  IADD3 R30, P2, PT, R188, R222, RZ ;  /* 0x000000debc1e7210 */ /* 0x001fca0007f5e0ff */
[----:B------:R-:W-:-:S05]  /*7e20*/  IMAD.X R31, R3, 0x1, R223, P2 ;  /* 0x00000001031f7824 */ /* 0x000fca00010e06df */
[----:B------:R0:W3:Y:S02]  /*7e30*/  LDG.E.U8 R155, desc[UR34][R30.64] ;  /* 0x000000221e9b7981 */ /* 0x0000e4000c1e1100 */
        /* <DEDUP_REMOVED lines=17> */
[----:B------:R-:W3:Y:S04]  /*7f50*/  LDG.E.U8 R30, desc[UR34][R30.64] ;  /* 0x000000221e1e7981 */ /* 0x000ee8000c1e1100 */
[----:B------:R0:W-:Y:S01]  /*7f60*/  STS.U8 [R246+UR14+0x5d00], R234 ;  /* 0x005d00eaf6007988 */ /* 0x0001e2000800000e */
[----:B------:R-:W-:-:S03]  /*7f70*/  LOP3.LUT R235, R2, 0x40, RZ, 0x3c, !PT ;  /* 0x0000004002eb7812 */ /* 0x000fc600078e3cff */
        /* <DEDUP_REMOVED lines=10> */
[----:B----4-:R0:W-:Y:S04]  /*8020*/  STS.U8 [R235+UR14+0x4a00], R17 ;  /* 0x004a0011eb007988 */ /* 0x0101e8000800000e */
[----:B------:R0:W-:Y:S04]  /*8030*/  STS.U8 [R235+UR14+0x4e00], R16 ;  /* 0x004e0010eb007988 */ /* 0x0001e8000800000e */
[----:B------:R0:W-:Y:S04]  /*8040*/  STS.U8 [R235+UR14+0x5200], R15 ;  /* 0x0052000feb007988 */ /* 0x0001e8000800000e */
[----:B------:R0:W-:Y:S04]  /*8050*/  STS.U8 [R235+UR14+0x5600], R14 ;  /* 0x0056000eeb007988 */ /* 0x0001e8000800000e */
[----:B------:R0:W-:Y:S04]  /*8060*/  STS.U8 [R235+UR14+0x5a00], R13 ;  /* 0x005a000deb007988 */ /* 0x0001e8000800000e */
        /* <DEDUP_REMOVED lines=10> */
[----:B------:R-:W-:-:S03]  /*8110*/  UMOV UR4, 0x1 ;  /* 0x0000000100047882 */ /* 0x000fc60000000000 */
[----:B------:R0:W-:Y:S04]  /*8120*/  STS.U8 [R232+UR14+0x4300], R27 ;  /* 0x0043001be8007988 */ /* 0x0001e8000800000e */
[----:B------:R0:W-:Y:S01]  /*8130*/  STS.U8 [R232+UR14+0x4700], R28 ;  /* 0x0047001ce8007988 */ /* 0x0001e2000800000e */
[----:B------:R-:W-:-:S04]  /*8140*/  @!UP1 UIADD3 UR4, UPT, UPT, -UR4, 0x100000, URZ ;  /* 0x0010000004049890 */ /* 0x000fc8000fffe1ff */
[----:B------:R-:W-:Y:S02]  /*8150*/  @!UP1 USHF.L.U32 UR5, UR4, 0xb, URZ ;  /* 0x0000000b04059899 */ /* 0x000fe400080006ff */
[----:B------:R-:W-:Y:S01]  /*8160*/  @!UP1 USHF.L.U32 UR4, UR4, 0x1, URZ ;  /* 0x0000000104049899 */ /* 0x000fe200080006ff */
[----:B------:R0:W-:Y:S04]  /*8170*/  STS.U8 [R232+UR14+0x4b00], R29 ;  /* 0x004b001de8007988 */ /* 0x0001e8000800000e */
[----:B--2---:R0:W-:Y:S04]  /*8180*/  STS.U8 [R232+UR14+0x4f00], R32 ;  /* 0x004f0020e8007988 */ /* 0x0041e8000800000e */
[----:B------:R0:W-:Y:S04]  /*8190*/  STS.U8 [R232+UR14+0x5300], R33 ;  /* 0x00530021e8007988 */ /* 0x0001e8000800000e */
[----:B---3--:R0:W-:Y:S04]  /*81a0*/  STS.U8 [R232+UR14+0x5700], R189 ;  /* 0x005700bde8007988 */ /* 0x0081e8000800000e */
[----:B------:R0:W-:Y:S01]  /*81b0*/  STS.U8 [R232+UR14+0x5b00], R159 ;  /* 0x005b009fe8007988 */ /* 0x0001e2000800000e */
[----:B------:R-:W-:-:S03]  /*81c0*/  VOTEU.ALL UP2, P1 ;  /* 0x0000000000ff7886 */ /* 0x000fc60000840000 */
        /* <DEDUP_REMOVED lines=9> */
[----:B------:R1:W-:Y:S06]  /*8260*/  MEMBAR.ALL.CTA ;  /* 0x0000000000007992 */ /* 0x0003ec0000008000 */
[----:B-1----:R-:W-:Y:S04]  /*8270*/  FENCE.VIEW.ASYNC.S ;  /* 0x00000000000073c6 */ /* 0x002fe80000000000 */
[----:B------:R-:W1:Y:S02]  /*8280*/  FENCE.VIEW.ASYNC.S ;  /* 0x00000000000073c6 */ /* 0x000e640000000000 */
[----:B-1----:R0:W1:Y:S02]  /*8290*/  @!UP2 SYNCS.EXCH.64 URZ, [UR14+0x10010], UR4 ;  /* 0x010010040effa5b2 */ /* 0x0020640008000100 */
[----:B-1----:R-:W-:Y:S06]  /*82a0*/  BAR.SYNC.DEFER_BLOCKING 0x0 ;  /* 0x0000000000007b1d */ /* 0x002fec0000010000 */
[----:B0-----:R-:W-:Y:S05]  /*82b0*/  BRA.U UP3, `(.L_x_12) ;  /* 0x00000001034c7547 */ /* 0x001fea000b800000 */
[----:B------:R-:W-:Y:S01]  /*82c0*/  UIADD3 UR4, UPT, UPT, UR14, 0x10010, URZ ;  /* 0x000100100e047890 */ /* 0x000fe2000fffe0ff */
        /* <DEDUP_REMOVED lines=8> */
[----:B------:R0:W-:Y:S01]  /*8350*/  UTCQMMA gdesc[UR22], gdesc[UR24], tmem[UR17], tmem[UR26], idesc[UR27], !UPT ;  /* 0x00ff1a18160075ea */ /* 0x0001e2000f800311 */
[----:B------:R-:W-:Y:S01]  /*8360*/  UMOV UR5, URZ ;  /* 0x000000ff00057c82 */ /* 0x000fe20008000000 */
        /* <DEDUP_REMOVED lines=8> */
.L_x_12:
[----:B------:R-:W1:Y:S01]  /*83f0*/  S2R R3, SR_TID.X ;  /* 0x0000000000037919 */ /* 0x000e620000002100 */
[----:B------:R-:W2:Y:S01]  /*8400*/  SYNCS.PHASECHK.TRANS64.TRYWAIT P3, [UR14+0x10010], RZ ;  /* 0x010010ffff0075a7 */ /* 0x000ea2000806110e */
[----:B0-----:R-:W-:-:S06]  /*8410*/  UIADD3 UR23, UPT, UPT, UR8, 0x80, URZ ;  /* 0x0000008008177890 */ /* 0x001fcc000fffe0ff */
[----:B------:R-:W-:Y:S02]  /*8420*/  IMAD.U32 R4, RZ, RZ, UR23 ;  /* 0x00000017ff047e24 */ /* 0x000fe4000f8e00ff */
[----:B------:R-:W-:Y:S01]  /*8430*/  IMAD.U32 R154, RZ, RZ, UR23 ;  /* 0x00000017ff9a7e24 */ /* 0x000fe2000f8e00ff */
[C---:B-1----:R-:W-:Y:S01]  /*8440*/  LOP3.LUT R152, R3.reuse, 0x80, RZ, 0xc0, !PT ;  /* 0x0000008003987812 */ /* 0x042fe200078ec0ff */
[----:B------:R-:W-:-:S03]  /*8450*/  IMAD.SHL.U32 R5, R3, 0x2, RZ ;  /* 0x0000000203057824 */ /* 0x000fc600078e00ff */
[----:B------:R-:W-:-:S04]  /*8460*/  SHF.R.U32.HI R152, RZ, 0x1, R152 ;  /* 0x00000001ff987819 */ /* 0x000fc80000011698 */
[----:B------:R-:W-:Y:S02]  /*8470*/  LOP3.LUT R3, R152, 0x20, R5, 0xf8, !PT ;  /* 0x0000002098037812 */ /* 0x000fe400078ef805 */
[----:B------:R-:W-:Y:S02]  /*8480*/  LOP3.LUT R5, R5, 0x20, RZ, 0xc0, !PT ;  /* 0x0000002005057812 */ /* 0x000fe400078ec0ff */
[--C-:B------:R-:W-:Y:S02]  /*8490*/  LOP3.LUT R4, R4, 0x1f, R3.reuse, 0xfe, !PT ;  /* 0x0000001f04047812 */ /* 0x100fe400078efe03 */
[----:B------:R-:W-:Y:S01]  /*84a0*/  LOP3.LUT R154, R154, 0x1e, R3, 0xfe, !PT ;  /* 0x0000001e9a9a7812 */ /* 0x000fe200078efe03 */
[----:B------:R-:W-:Y:S01]  /*84b0*/  IMAD.IADD R152, R5, 0x1, R152 ;  /* 0x0000000105987824 */ /* 0x000fe200078e0298 */
[----:B------:R-:W-:-:S03]  /*84c0*/  ISETP.GE.AND P2, PT, R0, R4, PT ;  /* 0x000000040000720c */ /* 0x000fc60003f46270 */
[----:B------:R-:W-:-:S04]  /*84d0*/  VIADD R152, R152, UR8 ;  /* 0x0000000898987c36 */ /* 0x000fc80008000000 */
[----:B------:R-:W-:Y:S01]  /*84e0*/  VIADD R153, R152, 0x80 ;  /* 0x0000008098997836 */ /* 0x000fe20000000000 */
[----:B--2---:R-:W-:Y:S06]  /*84f0*/  @!P3 BRA `(.L_x_13) ;  /* 0x0000004800ecb947 */ /* 0x004fec0003800000 */
.L_x_22:
[----:B------:R-:W2:Y:S01]  /*8500*/  LDL R157, [R1+0xec] ;  /* 0x0000ec00019d7983 */ /* 0x000ea20000100800 */
[----:B------:R-:W-:Y:S06]  /*8510*/  BAR.SYNC.DEFER_BLOCKING 0x0 ;  /* 0x0000000000007b1d */ /* 0x000fec0000010000 */
[----:B------:R-:W-:Y:S01]  /*8520*/  LDTM.16dp32bit_t0_t15.x32 R4, tmem[UR16+0x100000] ;  /* 0x10000010000479ee */ /* 0x000fe20008a80000 */
[----:B------:R-:W0:Y:S01]  /*8530*/  LDTM.16dp32bit_t16_t31.x32 R4, tmem[UR16+0x100020] ;  /* 0x10002010000479ee */ /* 0x000e220008aa0000 */
[CC--:B------:R-:W-:Y:S01]  /*8540*/  ISETP.GE.AND P6, PT, R0.reuse, R153.reuse, PT ;  /* 0x000000990000720c */ /* 0x0c0fe20003fc6270 */
[----:B------:R-:W3:Y:S01]  /*8550*/  LDL R156, [R1+0xe8] ;  /* 0x0000e800019c7983 */ /* 0x000ee20000100800 */
[----:B------:R-:W-:Y:S01]  /*8560*/  ISETP.GE.AND P3, PT, R0, R154, PT ;  /* 0x0000009a0000720c */ /* 0x000fe20003f66270 */
[----:B------:R-:W1:Y:S01]  /*8570*/  S2R R155, SR_TID.X ;  /* 0x00000000009b7919 */ /* 0x000e620000002100 */
[----:B------:R-:W2:Y:S01]  /*8580*/  @!P1 SYNCS.CCTL.IV [UR14+0x10010] ;  /* 0x01001000ff0099b1 */ /* 0x000ea2000800000e */
[----:B0-----:R-:W-:Y:S01]  /*8590*/  FMUL R4, R4, UR57 ;  /* 0x0000003904047c20 */ /* 0x001fe20008400000 */
[----:B------:R-:W-:Y:S01]  /*85a0*/  FMUL R5, R5, UR57 ;  /* 0x0000003905057c20 */ /* 0x000fe20008400000 */
[----:B------:R-:W-:Y:S01]  /*85b0*/  FMUL R6, R6, UR57 ;  /* 0x0000003906067c20 */ /* 0x000fe20008400000 */
[----:B------:R-:W-:Y:S01]  /*85c0*/  FMUL R7, R7, UR57 ;  /* 0x0000003907077c20 */ /* 0x000fe20008400000 */
[----:B------:R-:W-:Y:S01]  /*85d0*/  FMUL R8, R8, UR57 ;  /* 0x0000003908087c20 */ /* 0x000fe20008400000 */
[----:B------:R-:W-:Y:S01]  /*85e0*/  FSEL R4, R4, -INF , P6 ;  /* 0xff80000004047808 */ /* 0x000fe20003000000 */
[----:B------:R-:W-:Y:S01]  /*85f0*/  FMUL R9, R9, UR57 ;  /* 0x0000003909097c20 */ /* 0x000fe20008400000 */
[----:B------:R-:W-:Y:S01]  /*8600*/  ISETP.GT.AND P6, PT, R0, R153, PT ;  /* 0x000000990000720c */ /* 0x000fe20003fc4270 */
[----:B------:R-:W-:-:S02]  /*8610*/  VIADD R153, R152, 0x82 ;  /* 0x0000008298997836 */ /* 0x000fc40000000000 */
[----:B------:R-:W-:Y:S01]  /*8620*/  FMUL R10, R10, UR57 ;  /* 0x000000390a0a7c20 */ /* 0x000fe20008400000 */
[----:B------:R-:W-:Y:S01]  /*8630*/  FMUL R11, R11, UR57 ;  /* 0x000000390b0b7c20 */ /* 0x000fe20008400000 */
[----:B------:R-:W-:Y:S01]  /*8640*/  FSEL R5, R5, -INF , P6 ;  /* 0xff80000005057808 */ /* 0x000fe20003000000 */
[----:B------:R-:W-:Y:S01]  /*8650*/  FMUL R12, R12, UR57 ;  /* 0x000000390c0c7c20 */ /* 0x000fe20008400000 */
[----:B------:R-:W-:Y:S01]  /*8660*/  ISETP.GE.AND P6, PT, R0, R153, PT ;  /* 0x000000990000720c */ /* 0x000fe20003fc6270 */
[----:B------:R-:W-:Y:S02]  /*8670*/  VIADD R153, R152, 0x83 ;  /* 0x0000008398997836 */ /* 0x000fe40000000000 */
[----:B------:R-:W-:Y:S01]  /*8680*/  FMUL R13, R13, UR57 ;  /* 0x000000390d0d7c20 */ /* 0x000fe20008400000 */
[----:B------:R-:W-:Y:S01]  /*8690*/  FMUL R14, R14, UR57 ;  /* 0x000000390e0e7c20 */ /* 0x000fe20008400000 */
[----:B------:R-:W-:Y:S01]  /*86a0*/  FSEL R6, R6, -INF , P6 ;  /* 0xff80000006067808 */ /* 0x000fe20003000000 */
[----:B------:R-:W-:Y:S01]  /*86b0*/  FMUL R15, R15, UR57 ;  /* 0x000000390f0f7c20 */ /* 0x000fe20008400000 */
[----:B------:R-:W-:Y:S01]  /*86c0*/  ISETP.GE.AND P6, PT, R0, R153, PT ;  /* 0x000000990000720c */ /* 0x000fe20003fc6270 */
        /* <DEDUP_REMOVED lines=26> */
[----:B------:R-:W-:Y:S01]  /*8870*/  IMAD.U32 R154, RZ, RZ, UR23 ;  /* 0x00000017ff9a7e24 */ /* 0x000fe2000f8e00ff */
[----:B------:R-:W-:Y:S01]  /*8880*/  FSEL R11, R11, -INF , P6 ;  /* 0xff8000000b0b7808 */ /* 0x000fe20003000000 */
[----:B------:R-:W-:Y:S01]  /*8890*/  FMUL R33, R33, UR57 ;  /* 0x0000003921217c20 */ /* 0x000fe20008400000 */
[----:B------:R-:W-:Y:S01]  /*88a0*/  ISETP.GE.AND P6, PT, R0, R153, PT ;  /* 0x000000990000720c */ /* 0x000fe20003fc6270 */
[----:B------:R-:W-:Y:S02]  /*88b0*/  VIADD R153, R152, 0x89 ;  /* 0x0000008998997836 */ /* 0x000fe40000000000 */
[----:B------:R-:W-:Y:S01]  /*88c0*/  FMUL R34, R34, UR57 ;  /* 0x0000003922227c20 */ /* 0x000fe20008400000 */
[----:B------:R-:W-:Y:S01]  /*88d0*/  FMUL R35, R35, UR57 ;  /* 0x0000003923237c20 */ /* 0x000fe20008400000 */
[----:B------:R-:W-:Y:S01]  /*88e0*/  FSEL R12, R12, -INF , P6 ;  /* 0xff8000000c0c7808 */ /* 0x000fe20003000000 */
[----:B------:R-:W-:Y:S01]  /*88f0*/  NOP ;  /* 0x0000000000007918 */ /* 0x000fe20000000000 */
[----:B------:R-:W-:Y:S01]  /*8900*/  ISETP.GE.AND P6, PT, R0, R153, PT ;  /* 0x000000990000720c */ /* 0x000fe20003fc6270 */
[----:B------:R-:W-:-:S03]  /*8910*/  VIADD R153, R152, 0x8a ;  /* 0x0000008a98997836 */ /* 0x000fc60000000000 */
[----:B------:R-:W-:Y:S02]  /*8920*/  FSEL R13, R13, -INF , P6 ;  /* 0xff8000000d0d7808 */ /* 0x000fe40003000000 */
        /* <DEDUP_REMOVED lines=10> */
[C---:B------:R-:W-:Y:S02]  /*89d0*/  VIADD R153, R152.reuse, 0x8e ;  /* 0x0000008e98997836 */ /* 0x040fe40000000000 */
[----:B------:R-:W-:Y:S01]  /*89e0*/  VIADD R152, R152, 0x8f ;  /* 0x0000008f98987836 */ /* 0x000fe20000000000 */
[----:B------:R-:W-:Y:S02]  /*89f0*/  FSEL R17, R17, -INF , P6 ;  /* 0xff80000011117808 */ /* 0x000fe40003000000 */
[----:B------:R-:W-:-:S04]  /*8a00*/  ISETP.GE.AND P6, PT, R0, R153, PT ;  /* 0x000000990000720c */ /* 0x000fc80003fc6270 */
[----:B------:R-:W-:Y:S02]  /*8a10*/  FSEL R18, R18, -INF , P6 ;  /* 0xff80000012127808 */ /* 0x000fe40003000000 */
[----:B------:R-:W-:Y:S01]  /*8a20*/  ISETP.GE.AND P6, PT, R0, R152, PT ;  /* 0x000000980000720c */ /* 0x000fe20003fc6270 */
[----:B------:R-:W-:-:S05]  /*8a30*/  IMAD.U32 R152, RZ, RZ, UR23 ;  /* 0x00000017ff987e24 */ /* 0x000fca000f8e00ff */
[----:B------:R-:W-:Y:S02]  /*8a40*/  LOP3.LUT R152, R152, 0x10, R3, 0xfe, !PT ;  /* 0x0000001098987812 */ /* 0x000fe400078efe03 */
        /* <DEDUP_REMOVED lines=16> */
[----:B------:R-:W-:Y:S01]  /*8b50*/  FSEL R152, R23, -INF , P6 ;  /* 0xff80000017987808 */ /* 0x000fe20003000000 */
[----:B------:R-:W-:Y:S01]  /*8b60*/  IMAD.U32 R23, RZ, RZ, UR23 ;  /* 0x00000017ff177e24 */ /* 0x000fe2000f8e00ff */
[----:B------:R-:W-:-:S04]  /*8b70*/  ISETP.GE.AND P6, PT, R0, R153, PT ;  /* 0x000000990000720c */ /* 0x000fc80003fc6270 */
        /* <DEDUP_REMOVED lines=12> */
[--C-:B------:R-:W-:Y:S02]  /*8c40*/  LOP3.LUT R153, R26, 0x18, R3.reuse, 0xfe, !PT ;  /* 0x000000181a997812 */ /* 0x100fe400078efe03 */
[----:B------:R-:W-:Y:S02]  /*8c50*/  FSEL R26, R27, -INF , P6 ;  /* 0xff8000001b1a7808 */ /* 0x000fe40003000000 */
[----:B------:R-:W-:Y:S02]  /*8c60*/  FMNMX3 R27, R4, R5, R6, !PT ;  /* 0x00000005041b7276 */ /* 0x000fe40007800006 */
[----:B------:R-:W-:Y:S02]  /*8c70*/  ISETP.GE.AND P6, PT, R0, R153, PT ;  /* 0x000000990000720c */ /* 0x000fe40003fc6270 */
[----:B------:R-:W-:Y:S01]  /*8c80*/  FMNMX3 R27, R27, R7, R8, !PT ;  /* 0x000000071b1b7276 */ /* 0x000fe20007800008 */
[----:B------:R-:W-:Y:S01]  /*8c90*/  FMUL R153, R28, UR57 ;  /* 0x000000391c997c20 */ /* 0x000fe20008400000 */
[----:B------:R-:W-:-:S02]  /*8ca0*/  LOP3.LUT R28, R154, 0x19, R3, 0xfe, !PT ;  /* 0x000000199a1c7812 */ /* 0x000fc400078efe03 */
[----:B------:R-:W-:Y:S02]  /*8cb0*/  FMNMX3 R154, R27, R9, R10, !PT ;  /* 0x000000091b9a7276 */ /* 0x000fe4000780000a */
[----:B------:R-:W-:Y:S02]  /*8cc0*/  FSEL R27, R153, -INF , P6 ;  /* 0xff800000991b7808 */ /* 0x000fe40003000000 */
[----:B------:R-:W-:Y:S01]  /*8cd0*/  FMNMX3 R154, R154, R11, R12, !PT ;  /* 0x0000000b9a9a7276 */ /* 0x000fe2000780000c */
[----:B------:R-:W-:Y:S01]  /*8ce0*/  IMAD.U32 R153, RZ, RZ, UR23 ;  /* 0x00000017ff997e24 */ /* 0x000fe2000f8e00ff */
[----:B------:R-:W-:Y:S02]  /*8cf0*/  ISETP.GE.AND P6, PT, R0, R28, PT ;  /* 0x0000001c0000720c */ /* 0x000fe40003fc6270 */
[----:B------:R-:W-:Y:S01]  /*8d00*/  FMNMX3 R154, R154, R13, R14, !PT ;  /* 0x0000000d9a9a7276 */ /* 0x000fe2000780000e */
[----:B------:R-:W-:Y:S01]  /*8d10*/  FMUL R28, R29, UR57 ;  /* 0x000000391d1c7c20 */ /* 0x000fe20008400000 */
[----:B------:R-:W-:-:S02]  /*8d20*/  LOP3.LUT R29, R153, 0x1a, R3, 0xfe, !PT ;  /* 0x0000001a991d7812 */ /* 0x000fc400078efe03 */
[----:B------:R-:W-:Y:S02]  /*8d30*/  FMNMX3 R154, R154, R15, R16, !PT ;  /* 0x0000000f9a9a7276 */ /* 0x000fe40007800010 */
[----:B------:R-:W-:Y:S02]  /*8d40*/  FSEL R28, R28, -INF , P6 ;  /* 0xff8000001c1c7808 */ /* 0x000fe40003000000 */
[----:B------:R-:W-:Y:S01]  /*8d50*/  ISETP.GE.AND P6, PT, R0, R29, PT ;  /* 0x0000001d0000720c */ /* 0x000fe20003fc6270 */
[----:B------:R-:W-:Y:S01]  /*8d60*/  FMUL R29, R30, UR57 ;  /* 0x000000391e1d7c20 */ /* 0x000fe20008400000 */
[----:B------:R-:W-:Y:S02]  /*8d70*/  FMNMX3 R154, R154, R17, R18, !PT ;  /* 0x000000119a9a7276 */ /* 0x000fe40007800012 */
[----:B------:R-:W-:Y:S02]  /*8d80*/  LOP3.LUT R30, R153, 0x1b, R3, 0xfe, !PT ;  /* 0x0000001b991e7812 */ /* 0x000fe400078efe03 */
[----:B------:R-:W-:-:S02]  /*8d90*/  FMNMX3 R154, R154, R19, R20, !PT ;  /* 0x000000139a9a7276 */ /* 0x000fc40007800014 */
[----:B------:R-:W-:Y:S02]  /*8da0*/  FSEL R29, R29, -INF , P6 ;  /* 0xff8000001d1d7808 */ /* 0x000fe40003000000 */
[----:B------:R-:W-:Y:S01]  /*8db0*/  ISETP.GE.AND P6, PT, R0, R30, PT ;  /* 0x0000001e0000720c */ /* 0x000fe20003fc6270 */
[----:B------:R-:W-:Y:S01]  /*8dc0*/  FMUL R30, R31, UR57 ;  /* 0x000000391f1e7c20 */ /* 0x000fe20008400000 */
[----:B------:R-:W-:Y:S02]  /*8dd0*/  FMNMX3 R154, R154, R21, R22, !PT ;  /* 0x000000159a9a7276 */ /* 0x000fe40007800016 */
[----:B------:R-:W-:Y:S02]  /*8de0*/  LOP3.LUT R31, R153, 0x1c, R3, 0xfe, !PT ;  /* 0x0000001c991f7812 */ /* 0x000fe400078efe03 */
[----:B------:R-:W-:Y:S02]  /*8df0*/  FMNMX3 R154, R154, R152, R23, !PT ;  /* 0x000000989a9a7276 */ /* 0x000fe40007800017 */
[----:B------:R-:W-:-:S02]  /*8e00*/  FSEL R30, R30, -INF , P6 ;  /* 0xff8000001e1e7808 */ /* 0x000fc40003000000 */
[----:B------:R-:W-:Y:S01]  /*8e10*/  ISETP.GE.AND P6, PT, R0, R31, PT ;  /* 0x0000001f0000720c */ /* 0x000fe20003fc6270 */
[----:B------:R-:W-:Y:S01]  /*8e20*/  IMAD.U32 R31, RZ, RZ, UR23 ;  /* 0x00000017ff1f7e24 */ /* 0x000fe2000f8e00ff */
[----:B------:R-:W-:-:S04]  /*8e30*/  FMNMX3 R154, R154, R24, R25, !PT ;  /* 0x000000189a9a7276 */ /* 0x000fc80007800019 */
[----:B------:R-:W-:Y:S02]  /*8e40*/  LOP3.LUT R31, R31, 0x1d, R3, 0xfe, !PT ;  /* 0x0000001d1f1f7812 */ /* 0x000fe400078efe03 */
[----:B------:R-:W-:Y:S02]  /*8e50*/  FMNMX3 R154, R154, R26, R27, !PT ;  /* 0x0000001a9a9a7276 */ /* 0x000fe4000780001b */
[----:B------:R-:W-:Y:S02]  /*8e60*/  FSEL R32, R32, -INF , P6 ;  /* 0xff80000020207808 */ /* 0x000fe40003000000 */
[----:B------:R-:W-:Y:S02]  /*8e70*/  ISETP.GE.AND P6, PT, R0, R31, PT ;  /* 0x0000001f0000720c */ /* 0x000fe40003fc6270 */
[----:B------:R-:W-:Y:S02]  /*8e80*/  FMNMX3 R154, R154, R28, R29, !PT ;  /* 0x0000001c9a9a7276 */ /* 0x000fe4000780001d */
[----:B------:R-:W-:-:S02]  /*8e90*/  FSEL R159, R33, -INF , P6 ;  /* 0xff800000219f7808 */ /* 0x000fc40003000000 */
[----:B------:R-:W-:Y:S02]  /*8ea0*/  FSEL R153, R34, -INF , P3 ;  /* 0xff80000022997808 */ /* 0x000fe40001800000 */
[----:B------:R-:W-:Y:S02]  /*8eb0*/  FMNMX3 R154, R154, R30, R32, !PT ;  /* 0x0000001e9a9a7276 */ /* 0x000fe40007800020 */
[----:B------:R-:W-:Y:S02]  /*8ec0*/  FSEL R33, R35, -INF , P2 ;  /* 0xff80000023217808 */ /* 0x000fe40001000000 */
[----:B------:R-:W-:-:S04]  /*8ed0*/  FMNMX3 R3, R154, R159, R153, !PT ;  /* 0x0000009f9a037276 */ /* 0x000fc80007800099 */
[----:B------:R-:W-:-:S05]  /*8ee0*/  FMNMX R3, R33, R3, !PT ;  /* 0x0000000321037209 */ /* 0x000fca0007800000 */
[----:B------:R-:W0:Y:S01]  /*8ef0*/  SHFL.BFLY PT, R31, R3, 0x10, 0x1f ;  /* 0x0e001f00031f7f89 */ /* 0x000e2200000e0000 */
[----:B-1----:R-:W-:Y:S02]  /*8f00*/  LOP3.LUT R155, R155, 0xff, RZ, 0xc0, !PT ;  /* 0x000000ff9b9b7812 */ /* 0x002fe400078ec0ff */
[----:B0-----:R-:W-:-:S05]  /*8f10*/  FMNMX R31, R3, R31, !PT ;  /* 0x0000001f031f7209 */ /* 0x001fca0007800000 */
[----:B--2---:R-:W-:Y:S01]  /*8f20*/  @!P5 STS [R157+UR14+0x4000], R31 ;  /* 0x0040001f9d00d988 */ /* 0x004fe2000800080e */
[----:B------:R-:W-:Y:S01]  /*8f30*/  LEA R155, R155, UR14, 0x2 ;  /* 0x0000000e9b9b7c11 */ /* 0x000fe2000f8e10ff */
[----:B------:R-:W-:Y:S06]  /*8f40*/  BAR.SYNC.DEFER_BLOCKING 0x0 ;  /* 0x0000000000007b1d */ /* 0x000fec0000010000 */
[----:B------:R-:W0:Y:S04]  /*8f50*/  @!P4 LDS R252, [R155+0x4000] ;  /* 0x004000009bfcc984 */ /* 0x000e280000000800 */
[----:B0-----:R-:W0:Y:S02]  /*8f60*/  SHFL.BFLY PT, R3, R252, 0x1, 0x1f ;  /* 0x0c201f00fc037f89 */ /* 0x001e2400000e0000 */
[----:B0-----:R-:W-:-:S05]  /*8f70*/  FMNMX R3, R252, R3, !PT ;  /* 0x00000003fc037209 */ /* 0x001fca0007800000 */
[----:B------:R-:W-:Y:S01]  /*8f80*/  @P0 STS [R155+0x4000], R3 ;  /* 0x004000039b000388 */ /* 0x000fe20000000800 */
[----:B------:R-:W-:Y:S06]  /*8f90*/  BAR.SYNC.DEFER_BLOCKING 0x0 ;  /* 0x0000000000007b1d */ /* 0x000fec0000010000 */
[----:B---3--:R-:W0:Y:S02]  /*8fa0*/  LDS R3, [R156+UR14+0x4000] ;  /* 0x0040000e9c037984 */ /* 0x008e240008000800 */
[----:B0-----:R-:W-:-:S05]  /*8fb0*/  FMNMX R3, R3, R158, !PT ;  /* 0x0000009e03037209 */ /* 0x001fca0007800000 */
[--C-:B------:R-:W-:Y:S01]  /*8fc0*/  FADD R31, R4, -R3.reuse ;  /* 0x80000003041f7221 */ /* 0x100fe20000000000 */
[--C-:B------:R-:W-:Y:S01]  /*8fd0*/  FADD R5, R5, -R3.reuse ;  /* 0x8000000305057221 */ /* 0x100fe20000000000 */
[--C-:B------:R-:W-:Y:S02]  /*8fe0*/  FADD R6, R6, -R3.reuse ;  /* 0x8000000306067221 */ /* 0x100fe40000000000 */
[----:B------:R-:W-:Y:S01]  /*8ff0*/  FMUL R31, R31, 1.4426950216293334961 ;  /* 0x3fb8aa3b1f1f7820 */ /* 0x000fe20000400000 */
[----:B------:R-:W-:Y:S01]  /*9000*/  FMUL R5, R5, 1.4426950216293334961 ;  /* 0x3fb8aa3b05057820 */ /* 0x000fe20000400000 */
[--C-:B------:R-:W-:Y:S01]  /*9010*/  FADD R4, R13, -R3.reuse ;  /* 0x800000030d047221 */ /* 0x100fe20000000000 */
[----:B------:R-:W-:Y:S01]  /*9020*/  FMUL R6, R6, 1.4426950216293334961 ;  /* 0x3fb8aa3b06067820 */ /* 0x000fe20000400000 */
[--C-:B------:R-:W-:Y:S01]  /*9030*/  FADD R7, R7, -R3.reuse ;  /* 0x8000000307077221 */ /* 0x100fe20000000000 */
[----:B------:R0:W-:Y:S01]  /*9040*/  MUFU.EX2 R154, R5 ;  /* 0x00000005009a7308 */ /* 0x0001e20000000800 */
[----:B------:R-:W-:Y:S01]  /*9050*/  FMUL R4, R4, 1.4426950216293334961 ;  /* 0x3fb8aa3b04047820 */ /* 0x000fe20000400000 */
[----:B------:R-:W-:Y:S01]  /*9060*/  FADD R8, R8, -R3 ;  /* 0x8000000308087221 */ /* 0x000fe20000000000 */
[----:B------:R-:W-:-:S05]  /*9070*/  FMUL R7, R7, 1.4426950216293334961 ;  /* 0x3fb8aa3b07077820 */ /* 0x000fca0000400000 */
[----:B------:R-:W1:Y:S01]  /*9080*/  MUFU.EX2 R31, R31 ;  /* 0x0000001f001f7308 */ /* 0x000e620000000800 */
[--C-:B0-----:R-:W-:Y:S01]  /*9090*/  FADD R5, R14, -R3.reuse ;  /* 0x800000030e057221 */ /* 0x101fe20000000000 */
[----:B------:R-:W-:Y:S01]  /*90a0*/  FMUL R8, R8, 1.4426950216293334961 ;  /* 0x3fb8aa3b08087820 */ /* 0x000fe20000400000 */
[----:B------:R-:W-:-:S05]  /*90b0*/  FADD R9, R9, -R3 ;  /* 0x8000000309097221 */ /* 0x000fca0000000000 */
[----:B------:R-:W0:Y:S01]  /*90c0*/  MUFU.EX2 R155, R6 ;  /* 0x00000006009b7308 */ /* 0x000e220000000800 */
[----:B------:R-:W-:Y:S01]  /*90d0*/  FMUL R9, R9, 1.4426950216293334961 ;  /* 0x3fb8aa3b09097820 */ /* 0x000fe20000400000 */
[----:B------:R-:W-:-:S06]  /*90e0*/  FADD R10, R10, -R3 ;  /* 0x800000030a0a7221 */ /* 0x000fcc0000000000 */
[----:B------:R2:W-:Y:S08]  /*90f0*/  MUFU.EX2 R14, R4 ;  /* 0x00000004000e7308 */ /* 0x0005f00000000800 */
[----:B------:R-:W3:Y:S01]  /*9100*/  MUFU.EX2 R189, R7 ;  /* 0x0000000700bd7308 */ /* 0x000ee20000000800 */
[----:B--2---:R-:W-:-:S04]  /*9110*/  FADD R4, R15, -R3 ;  /* 0x800000030f047221 */ /* 0x004fc80000000000 */
[----:B------:R-:W-:-:S03]  /*9120*/  FMUL R4, R4, 1.4426950216293334961 ;  /* 0x3fb8aa3b04047820 */ /* 0x000fc60000400000 */
[----:B------:R-:W2:Y:S01]  /*9130*/  MUFU.EX2 R232, R8 ;  /* 0x0000000800e87308 */ /* 0x000ea20000000800 */
[----:B------:R-:W-:Y:S01]  /*9140*/  FMUL R10, R10, 1.4426950216293334961 ;  /* 0x3fb8aa3b0a0a7820 */ /* 0x000fe20000400000 */
[--C-:B------:R-:W-:Y:S01]  /*9150*/  FADD R11, R11, -R3.reuse ;  /* 0x800000030b0b7221 */ /* 0x100fe20000000000 */
[----:B------:R-:W-:-:S05]  /*9160*/  FADD R12, R12, -R3 ;  /* 0x800000030c0c7221 */ /* 0x000fca0000000000 */
[----:B------:R-:W4:Y:S01]  /*9170*/  MUFU.EX2 R233, R9 ;  /* 0x0000000900e97308 */ /* 0x000f220000000800 */
[----:B------:R-:W-:-:S07]  /*9180*/  FMUL R11, R11, 1.4426950216293334961 ;  /* 0x3fb8aa3b0b0b7820 */ /* 0x000fce0000400000 */
[----:B------:R1:W-:Y:S01]  /*9190*/  MUFU.EX2 R246, R4 ;  /* 0x0000000400f67308 */ /* 0x0003e20000000800 */
[----:B------:R-:W-:Y:S01]  /*91a0*/  FMUL R12, R12, 1.4426950216293334961 ;  /* 0x3fb8aa3b0c0c7820 */ /* 0x000fe20000400000 */
[----:B-1----:R-:W-:-:S06]  /*91b0*/  FADD R4, R31, R154 ;  /* 0x0000009a1f047221 */ /* 0x002fcc0000000000 */
[----:B------:R-:W1:Y:S01]  /*91c0*/  MUFU.EX2 R234, R10 ;  /* 0x0000000a00ea7308 */ /* 0x000e620000000800 */
[----:B0-----:R-:W-:-:S04]  /*91d0*/  FADD R4, R155, R4 ;  /* 0x000000049b047221 */ /* 0x001fc80000000000 */
[----:B---3--:R-:W-:-:S03]  /*91e0*/  FADD R4, R189, R4 ;  /* 0x00000004bd047221 */ /* 0x008fc60000000000 */
[----:B------:R-:W0:Y:S01]  /*91f0*/  MUFU.EX2 R235, R11 ;  /* 0x0000000b00eb7308 */ /* 0x000e220000000800 */
[----:B--2---:R-:W-:Y:S01]  /*9200*/  FADD R4, R232, R4 ;  /* 0x00000004e8047221 */ /* 0x004fe20000000000 */
[----:B------:R-:W-:-:S06]  /*9210*/  FMUL R5, R5, 1.4426950216293334961 ;  /* 0x3fb8aa3b05057820 */ /* 0x000fcc0000400000 */
[----:B------:R-:W2:Y:S01]  /*9220*/  MUFU.EX2 R13, R12 ;  /* 0x0000000c000d7308 */ /* 0x000ea20000000800 */
[----:B----4-:R-:W-:Y:S01]  /*9230*/  FADD R4, R233, R4 ;  /* 0x00000004e9047221 */ /* 0x010fe20000000000 */
[--C-:B------:R-:W-:Y:S01]  /*9240*/  FADD R16, R16, -R3.reuse ;  /* 0x8000000310107221 */ /* 0x100fe20000000000 */
[--C-:B------:R-:W-:Y:S02]  /*9250*/  FADD R17, R17, -R3.reuse ;  /* 0x8000000311117221 */ /* 0x100fe40000000000 */
[----:B-1----:R-:W-:Y:S01]  /*9260*/  FADD R4, R234, R4 ;  /* 0x00000004ea047221 */ /* 0x002fe20000000000 */
[----:B------:R-:W-:Y:S02]  /*9270*/  FMUL R16, R16, 1.4426950216293334961 ;  /* 0x3fb8aa3b10107820 */ /* 0x000fe40000400000 */
[----:B------:R-:W1:Y:S01]  /*9280*/  MUFU.EX2 R15, R5 ;  /* 0x00000005000f7308 */ /* 0x000e620000000800 */
[----:B0-----:R-:W-:Y:S01]  /*9290*/  FADD R4, R235, R4 ;  /* 0x00000004eb047221 */ /* 0x001fe20000000000 */
[----:B------:R-:W-:Y:S01]  /*92a0*/  FMUL R17, R17, 1.4426950216293334961 ;  /* 0x3fb8aa3b11117820 */ /* 0x000fe20000400000 */
[--C-:B------:R-:W-:Y:S01]  /*92b0*/  FADD R18, R18, -R3.reuse ;  /* 0x8000000312127221 */ /* 0x100fe20000000000 */
[----:B------:R-:W-:-:S04]  /*92c0*/  FADD R19, R19, -R3 ;  /* 0x8000000313137221 */ /* 0x000fc80000000000 */
[----:B------:R-:W0:Y:S01]  /*92d0*/  MUFU.EX2 R16, R16 ;  /* 0x0000001000107308 */ /* 0x000e220000000800 */
[----:B--2---:R-:W-:Y:S01]  /*92e0*/  FADD R4, R13, R4 ;  /* 0x000000040d047221 */ /* 0x004fe20000000000 */
[----:B------:R-:W-:Y:S01]  /*92f0*/  FMUL R18, R18, 1.4426950216293334961 ;  /* 0x3fb8aa3b12127820 */ /* 0x000fe20000400000 */
[----:B------:R-:W-:Y:S01]  /*9300*/  FMUL R19, R19, 1.4426950216293334961 ;  /* 0x3fb8aa3b13137820 */ /* 0x000fe20000400000 */
[----:B------:R-:W-:Y:S01]  /*9310*/  FADD R20, R20, -R3 ;  /* 0x8000000314147221 */ /* 0x000fe20000000000 */
[----:B------:R-:W-:-:S03]  /*9320*/  FADD R4, R14, R4 ;  /* 0x000000040e047221 */ /* 0x000fc60000000000 */
[----:B------:R-:W2:Y:S01]  /*9330*/  MUFU.EX2 R17, R17 ;  /* 0x0000001100117308 */ /* 0x000ea20000000800 */
[----:B-1----:R-:W-:Y:S01]  /*9340*/  FADD R4, R15, R4 ;  /* 0x000000040f047221 */ /* 0x002fe20000000000 */
[----:B------:R-:W-:Y:S01]  /*9350*/  FMUL R10, R20, 1.4426950216293334961 ;  /* 0x3fb8aa3b140a7820 */ /* 0x000fe20000400000 */
[----:B------:R-:W-:-:S05]  /*9360*/  FADD R21, R21, -R3 ;  /* 0x8000000315157221 */ /* 0x000fca0000000000 */
[----:B------:R-:W1:Y:S01]  /*9370*/  MUFU.EX2 R18, R18 ;  /* 0x0000001200127308 */ /* 0x000e620000000800 */
[----:B------:R-:W-:Y:S01]  /*9380*/  FADD R4, R246, R4 ;  /* 0x00000004f6047221 */ /* 0x000fe20000000000 */
[----:B------:R-:W-:Y:S01]  /*9390*/  FMUL R9, R21, 1.4426950216293334961 ;  /* 0x3fb8aa3b15097820 */ /* 0x000fe20000400000 */
[----:B------:R-:W-:-:S05]  /*93a0*/  FADD R22, R22, -R3 ;  /* 0x8000000316167221 */ /* 0x000fca0000000000 */
[----:B------:R-:W3:Y:S01]  /*93b0*/  MUFU.EX2 R19, R19 ;  /* 0x0000001300137308 */ /* 0x000ee20000000800 */
[----:B0-----:R-:W-:Y:S01]  /*93c0*/  FADD R4, R16, R4 ;  /* 0x0000000410047221 */ /* 0x001fe20000000000 */
[----:B------:R-:W-:Y:S01]  /*93d0*/  FADD R35, R152, -R3 ;  /* 0x8000000398237221 */ /* 0x000fe20000000000 */
[----:B------:R-:W-:-:S05]  /*93e0*/  FMUL R22, R22, 1.4426950216293334961 ;  /* 0x3fb8aa3b16167820 */ /* 0x000fca0000400000 */
[----:B------:R-:W0:Y:S01]  /*93f0*/  MUFU.EX2 R10, R10 ;  /* 0x0000000a000a7308 */ /* 0x000e220000000800 */
[----:B--2---:R-:W-:Y:S01]  /*9400*/  FADD R4, R17, R4 ;  /* 0x0000000411047221 */ /* 0x004fe20000000000 */
[----:B------:R-:W-:Y:S01]  /*9410*/  FMUL R35, R35, 1.4426950216293334961 ;  /* 0x3fb8aa3b23237820 */ /* 0x000fe20000400000 */
[----:B------:R-:W-:Y:S01]  /*9420*/  FADD R23, R23, -R3 ;  /* 0x8000000317177221 */ /* 0x000fe20000000000 */
[----:B------:R-:W-:-:S04]  /*9430*/  IMAD.MOV.U32 R152, RZ, RZ, R156 ;  /* 0x000000ffff987224 */ /* 0x000fc800078e009c */
[----:B------:R-:W2:Y:S01]  /*9440*/  MUFU.EX2 R9, R9 ;  /* 0x0000000900097308 */ /* 0x000ea20000000800 */
[----:B-1----:R-:W-:Y:S01]  /*9450*/  FADD R4, R18, R4 ;  /* 0x0000000412047221 */ /* 0x002fe20000000000 */
[----:B------:R-:W-:Y:S01]  /*9460*/  FMUL R11, R23, 1.4426950216293334961 ;  /* 0x3fb8aa3b170b7820 */ /* 0x000fe20000400000 */
[----:B------:R-:W-:-:S05]  /*9470*/  FADD R24, R24, -R3 ;  /* 0x8000000318187221 */ /* 0x000fca0000000000 */
[----:B------:R-:W1:Y:S01]  /*9480*/  MUFU.EX2 R156, R22 ;  /* 0x00000016009c7308 */ /* 0x000e620000000800 */
[----:B---3--:R-:W-:Y:S01]  /*9490*/  FADD R4, R19, R4 ;  /* 0x0000000413047221 */ /* 0x008fe20000000000 */
[----:B------:R-:W-:Y:S01]  /*94a0*/  FMUL R24, R24, 1.4426950216293334961 ;  /* 0x3fb8aa3b18187820 */ /* 0x000fe20000400000 */
[----:B------:R-:W-:-:S05]  /*94b0*/  FADD R25, R25, -R3 ;  /* 0x8000000319197221 */ /* 0x000fca0000000000 */
[----:B------:R-:W3:Y:S01]  /*94c0*/  MUFU.EX2 R35, R35 ;  /* 0x0000002300237308 */ /* 0x000ee20000000800 */
[----:B0-----:R-:W-:Y:S01]  /*94d0*/  FADD R4, R10, R4 ;  /* 0x000000040a047221 */ /* 0x001fe20000000000 */
[----:B------:R-:W-:Y:S01]  /*94e0*/  FADD R26, R26, -R3 ;  /* 0x800000031a1a7221 */ /* 0x000fe20000000000 */
[----:B------:R-:W-:Y:S02]  /*94f0*/  IMAD.MOV.U32 R23, RZ, RZ, R157 ;  /* 0x000000ffff177224 */ /* 0x000fe400078e009d */
[----:B------:R-:W-:-:S03]  /*9500*/  FMUL R25, R25, 1.4426950216293334961 ;  /* 0x3fb8aa3b19197820 */ /* 0x000fc60000400000 */
[----:B------:R-:W0:Y:S01]  /*9510*/  MUFU.EX2 R11, R11 ;  /* 0x0000000b000b7308 */ /* 0x000e220000000800 */
[----:B--2---:R-:W-:Y:S01]  /*9520*/  FADD R4, R9, R4 ;  /* 0x0000000409047221 */ /* 0x004fe20000000000 */
[----:B------:R-:W-:Y:S01]  /*9530*/  FMUL R12, R26, 1.4426950216293334961 ;  /* 0x3fb8aa3b1a0c7820 */ /* 0x000fe20000400000 */
[----:B------:R-:W-:-:S05]  /*9540*/  FADD R27, R27, -R3 ;  /* 0x800000031b1b7221 */ /* 0x000fca0000000000 */
[----:B------:R-:W2:Y:S01]  /*9550*/  MUFU.EX2 R157, R24 ;  /* 0x00000018009d7308 */ /* 0x000ea20000000800 */
[----:B-1----:R-:W-:Y:S01]  /*9560*/  FADD R4, R156, R4 ;  /* 0x000000049c047221 */ /* 0x002fe20000000000 */
[----:B------:R-:W-:Y:S01]  /*9570*/  FMUL R8, R27, 1.4426950216293334961 ;  /* 0x3fb8aa3b1b087820 */ /* 0x000fe20000400000 */
[----:B------:R-:W-:-:S05]  /*9580*/  FADD R28, R28, -R3 ;  /* 0x800000031c1c7221 */ /* 0x000fca0000000000 */
[----:B------:R1:W4:Y:S01]  /*9590*/  MUFU.EX2 R34, R25 ;  /* 0x0000001900227308 */ /* 0x0003220000000800 */
[----:B---3--:R-:W-:Y:S01]  /*95a0*/  FADD R4, R35, R4 ;  /* 0x0000000423047221 */ /* 0x008fe20000000000 */
[----:B------:R-:W-:Y:S01]  /*95b0*/  FMUL R7, R28, 1.4426950216293334961 ;  /* 0x3fb8aa3b1c077820 */ /* 0x000fe20000400000 */
[----:B------:R-:W-:-:S05]  /*95c0*/  FADD R29, R29, -R3 ;  /* 0x800000031d1d7221 */ /* 0x000fca0000000000 */
[----:B------:R-:W3:Y:S01]  /*95d0*/  MUFU.EX2 R12, R12 ;  /* 0x0000000c000c7308 */ /* 0x000ee20000000800 */
[----:B0-----:R-:W-:Y:S01]  /*95e0*/  FADD R4, R11, R4 ;  /* 0x000000040b047221 */ /* 0x001fe20000000000 */
[----:B------:R-:W-:Y:S01]  /*95f0*/  FMUL R6, R29, 1.4426950216293334961 ;  /* 0x3fb8aa3b1d067820 */ /* 0x000fe20000400000 */
[----:B------:R-:W-:-:S05]  /*9600*/  FADD R30, R30, -R3 ;  /* 0x800000031e1e7221 */ /* 0x000fca0000000000 */
[----:B------:R-:W0:Y:S01]  /*9610*/  MUFU.EX2 R8, R8 ;  /* 0x0000000800087308 */ /* 0x000e220000000800 */
[----:B--2---:R-:W-:Y:S01]  /*9620*/  FADD R4, R157, R4 ;  /* 0x000000049d047221 */ /* 0x004fe20000000000 */
[----:B-1----:R-:W-:Y:S01]  /*9630*/  FMUL R25, R30, 1.4426950216293334961 ;  /* 0x3fb8aa3b1e197820 */ /* 0x002fe20000400000 */
[----:B------:R-:W-:-:S05]  /*9640*/  FADD R32, R32, -R3 ;  /* 0x8000000320207221 */ /* 0x000fca0000000000 */
[----:B------:R-:W1:Y:S01]  /*9650*/  MUFU.EX2 R7, R7 ;  /* 0x0000000700077308 */ /* 0x000e620000000800 */
[----:B----4-:R-:W-:Y:S01]  /*9660*/  FADD R20, R34, R4 ;  /* 0x0000000422147221 */ /* 0x010fe20000000000 */
[----:B------:R-:W-:Y:S01]  /*9670*/  FMUL R5, R32, 1.4426950216293334961 ;  /* 0x3fb8aa3b20057820 */ /* 0x000fe20000400000 */
[----:B------:R-:W-:-:S05]  /*9680*/  FADD R159, R159, -R3 ;  /* 0x800000039f9f7221 */ /* 0x000fca0000000000 */
[----:B------:R-:W2:Y:S01]  /*9690*/  MUFU.EX2 R6, R6 ;  /* 0x0000000600067308 */ /* 0x000ea20000000800 */
[----:B---3--:R-:W-:Y:S01]  /*96a0*/  FADD R20, R12, R20 ;  /* 0x000000140c147221 */ /* 0x008fe20000000000 */
[----:B------:R-:W-:Y:S01]  /*96b0*/  FMUL R159, R159, 1.4426950216293334961 ;  /* 0x3fb8aa3b9f9f7820 */ /* 0x000fe20000400000 */
[----:B------:R-:W-:-:S05]  /*96c0*/  FADD R153, R153, -R3 ;  /* 0x8000000399997221 */ /* 0x000fca0000000000 */
[----:B------:R-:W3:Y:S01]  /*96d0*/  MUFU.EX2 R25, R25 ;  /* 0x0000001900197308 */ /* 0x000ee20000000800 */
[----:B0-----:R-:W-:Y:S01]  /*96e0*/  FADD R20, R8, R20 ;  /* 0x0000001408147221 */ /* 0x001fe20000000000 */
[----:B------:R-:W-:Y:S01]  /*96f0*/  FADD R33, R33, -R3 ;  /* 0x8000000321217221 */ /* 0x000fe20000000000 */
[----:B------:R-:W-:-:S05]  /*9700*/  FMUL R153, R153, 1.4426950216293334961 ;  /* 0x3fb8aa3b99997820 */ /* 0x000fca0000400000 */
[----:B------:R-:W0:Y:S01]  /*9710*/  MUFU.EX2 R5, R5 ;  /* 0x0000000500057308 */ /* 0x000e220000000800 */
[----:B-1----:R-:W-:Y:S01]  /*9720*/  FADD R20, R7, R20 ;  /* 0x0000001407147221 */ /* 0x002fe20000000000 */
[----:B------:R-:W-:-:S06]  /*9730*/  FMUL R24, R33, 1.4426950216293334961 ;  /* 0x3fb8aa3b21187820 */ /* 0x000fcc0000400000 */
[----:B------:R-:W1:Y:S01]  /*9740*/  MUFU.EX2 R4, R159 ;  /* 0x0000009f00047308 */ /* 0x000e620000000800 */
[----:B--2---:R-:W-:-:S07]  /*9750*/  FADD R20, R6, R20 ;  /* 0x0000001406147221 */ /* 0x004fce0000000000 */
[----:B------:R-:W2:Y:S01]  /*9760*/  MUFU.EX2 R159, R153 ;  /* 0x00000099009f7308 */ /* 0x000ea20000000800 */
[----:B---3--:R-:W-:-:S07]  /*9770*/  FADD R20, R25, R20 ;  /* 0x0000001419147221 */ /* 0x008fce0000000000 */
[----:B------:R-:W3:Y:S01]  /*9780*/  MUFU.EX2 R24, R24 ;  /* 0x0000001800187308 */ /* 0x000ee20000000800 */
[----:B0-----:R-:W-:-:S04]  /*9790*/  FADD R20, R5, R20 ;  /* 0x0000001405147221 */ /* 0x001fc80000000000 */
[----:B-1----:R-:W-:-:S04]  /*97a0*/  FADD R20, R4, R20 ;  /* 0x0000001404147221 */ /* 0x002fc80000000000 */
[----:B--2---:R-:W-:-:S04]  /*97b0*/  FADD R20, R159, R20 ;  /* 0x000000149f147221 */ /* 0x004fc80000000000 */
[----:B---3--:R-:W-:-:S05]  /*97c0*/  FADD R20, R24, R20 ;  /* 0x0000001418147221 */ /* 0x008fca0000000000 */
[----:B------:R-:W0:Y:S01]  /*97d0*/  SHFL.BFLY PT, R21, R20, 0x10, 0x1f ;  /* 0x0e001f0014157f89 */ /* 0x000e2200000e0000 */
[----:B------:R-:W1:Y:S01]  /*97e0*/  S2R R22, SR_TID.X ;  /* 0x0000000000167919 */ /* 0x000e620000002100 */
[----:B0-----:R-:W-:Y:S01]  /*97f0*/  FADD R21, R20, R21 ;  /* 0x0000001514157221 */ /* 0x001fe20000000000 */
[----:B------:R-:W-:Y:S06]  /*9800*/  BAR.SYNC.DEFER_BLOCKING 0x0 ;  /* 0x0000000000007b1d */ /* 0x000fec0000010000 */
[----:B------:R-:W-:Y:S02]  /*9810*/  @!P5 STS [R23+UR14+0x4000], R21 ;  /* 0x004000151700d988 */ /* 0x000fe4000800080e */
[----:B------:R-:W-:Y:S01]  /*9820*/  BAR.SYNC.DEFER_BLOCKING 0x0 ;  /* 0x0000000000007b1d */ /* 0x000fe20000010000 */
[----:B-1----:R-:W-:-:S04]  /*9830*/  LOP3.LUT R22, R22, 0xff, RZ, 0xc0, !PT ;  /* 0x000000ff16167812 */ /* 0x002fc800078ec0ff */
[----:B------:R-:W-:-:S05]  /*9840*/  LEA R22, R22, UR14, 0x2 ;  /* 0x0000000e16167c11 */ /* 0x000fca000f8e10ff */
[----:B------:R-:W0:Y:S04]  /*9850*/  @!P4 LDS R247, [R22+0x4000] ;  /* 0x0040000016f7c984 */ /* 0x000e280000000800 */
[----:B0-----:R-:W0:Y:S02]  /*9860*/  SHFL.BFLY PT, R20, R247, 0x1, 0x1f ;  /* 0x0c201f00f7147f89 */ /* 0x001e2400000e0000 */
[----:B0-----:R-:W-:-:S05]  /*9870*/  FADD R20, R247, R20 ;  /* 0x00000014f7147221 */ /* 0x001fca0000000000 */
[----:B------:R0:W-:Y:S01]  /*9880*/  @P0 STS [R22+0x4000], R20 ;  /* 0x0040001416000388 */ /* 0x0001e20000000800 */
[----:B------:R-:W-:Y:S01]  /*9890*/  BAR.SYNC.DEFER_BLOCKING 0x0 ;  /* 0x0000000000007b1d */ /* 0x000fe20000010000 */
[----:B------:R-:W-:-:S06]  /*98a0*/  USHF.L.U32 UR6, UR6, 0x1f, URZ ;  /* 0x0000001f06067899 */ /* 0x000fcc00080006ff */
[----:B0-----:R-:W-:Y:S01]  /*98b0*/  IMAD.U32 R20, RZ, RZ, UR6 ;  /* 0x00000006ff147e24 */ /* 0x001fe2000f8e00ff */
[----:B------:R0:W1:Y:S03]  /*98c0*/  LDS R21, [R152+UR14+0x4000] ;  /* 0x0040000e98157984 */ /* 0x0000660008000800 */
[----:B------:R-:W2:Y:S01]  /*98d0*/  SYNCS.PHASECHK.TRANS64.TRYWAIT P2, [UR18], R20 ;  /* 0x00000014ff0075a7 */ /* 0x000ea20008041112 */
[----:B------:R-:W-:Y:S01]  /*98e0*/  F2FP.SATFINITE.E4M3.F32.PACK_AB_MERGE_C R15, R246, R15, RZ ;  /* 0x0000000ff60f723e */ /* 0x000fe200048070ff */
[----:B------:R-:W-:Y:S01]  /*98f0*/  USHF.R.S32.HI UR4, URZ, 0x1f, UR20 ;  /* 0x0000001fff047899 */ /* 0x000fe20008011414 */
[----:B0-----:R-:W-:-:S04]  /*9900*/  F2FP.SATFINITE.E4M3.F32.PACK_AB_MERGE_C R152, R189, R155, RZ ;  /* 0x0000009bbd98723e */ /* 0x001fc800048070ff */
[----:B------:R-:W-:Y:S02]  /*9910*/  F2FP.SATFINITE.E4M3.F32.PACK_AB_MERGE_C R152, R154, R31, R152 ;  /* 0x0000001f9a98723e */ /* 0x000fe40004807098 */
[----:B------:R-:W-:Y:S02]  /*9920*/  F2FP.SATFINITE.E4M3.F32.PACK_AB_MERGE_C R154, R14, R13, R15 ;  /* 0x0000000d0e9a723e */ /* 0x000fe4000480700f */
[----:B------:R-:W-:Y:S02]  /*9930*/  IADD3 R14, P3, PT, R170, UR20, RZ ;  /* 0x00000014aa0e7c10 */ /* 0x000fe4000ff7e0ff */
[----:B------:R-:W-:Y:S02]  /*9940*/  F2FP.SATFINITE.E4M3.F32.PACK_AB_MERGE_C R153, R235, R234, RZ ;  /* 0x000000eaeb99723e */ /* 0x000fe400048070ff */
[----:B------:R-:W-:Y:S02]  /*9950*/  F2FP.SATFINITE.E4M3.F32.PACK_AB_MERGE_C R155, R19, R18, RZ ;  /* 0x00000012139b723e */ /* 0x000fe400048070ff */
[----:B------:R-:W-:Y:S01]  /*9960*/  IADD3.X R15, PT, PT, R171, UR4, RZ, P3, !PT ;  /* 0x00000004ab0f7c10 */ /* 0x000fe20009ffe4ff */
[----:B-1----:R0:W-:Y:S01]  /*9970*/  STL [R1+0x28], R21 ;  /* 0x0000281501007387 */ /* 0x0021e20000100800 */
[----:B------:R-:W-:-:S02]  /*9980*/  F2FP.SATFINITE.E4M3.F32.PACK_AB_MERGE_C R153, R233, R232, R153 ;  /* 0x000000e8e999723e */ /* 0x000fc40004807099 */
[----:B------:R-:W-:Y:S01]  /*9990*/  F2FP.SATFINITE.E4M3.F32.PACK_AB_MERGE_C R155, R17, R16, R155 ;  /* 0x00000010119b723e */ /* 0x000fe2000480709b */
[----:B--2---:R-:W-:Y:S06]  /*99a0*/  @!P2 BRA `(.L_x_14) ;  /* 0x0000003400cca947 */ /* 0x004fec0003800000 */
.L_x_23:
[----:B------:R1:W2:Y:S02]  /*99b0*/  LDG.E.U8 R23, desc[UR34][R14.64] ;  /* 0x000000220e177981 */ /* 0x0002a4000c1e1100 */
[----:B-1----:R-:W-:-:S04]  /*99c0*/  IADD3 R14, P2, PT, R162, UR20, RZ ;  /* 0x00000014a20e7c10 */ /* 0x002fc8000ff5e0ff */
[----:B------:R-:W-:-:S05]  /*99d0*/  IADD3.X R15, PT, PT, R163, UR4, RZ, P2, !PT ;  /* 0x00000004a30f7c10 */ /* 0x000fca00097fe4ff */
[----:B------:R1:W3:Y:S02]  /*99e0*/  LDG.E.U8 R22, desc[UR34][R14.64] ;  /* 0x000000220e167981 */ /* 0x0002e4000c1e1100 */
[----:B-1----:R-:W-:-:S04]  /*99f0*/  IADD3 R14, P2, PT, R146, UR20, RZ ;  /* 0x00000014920e7c10 */ /* 0x002fc8000ff5e0ff */
[----:B------:R-:W-:-:S05]  /*9a00*/  IADD3.X R15, PT, PT, R147, UR4, RZ, P2, !PT ;  /* 0x00000004930f7c10 */ /* 0x000fca00097fe4ff */
[----:B0-----:R0:W4:Y:S02]  /*9a10*/  LDG.E.U8 R21, desc[UR34][R14.64] ;  /* 0x000000220e157981 */ /* 0x001124000c1e1100 */
[----:B0-----:R-:W-:-:S04]  /*9a20*/  IADD3 R14, P2, PT, R138, UR20, RZ ;  /* 0x000000148a0e7c10 */ /* 0x001fc8000ff5e0ff */
[----:B------:R-:W-:-:S05]  /*9a30*/  IADD3.X R15, PT, PT, R139, UR4, RZ, P2, !PT ;  /* 0x000000048b0f7c10 */ /* 0x000fca00097fe4ff */
[----:B------:R0:W2:Y:S02]  /*9a40*/  LDG.E.U8 R20, desc[UR34][R14.64] ;  /* 0x000000220e147981 */ /* 0x0000a4000c1e1100 */
[----:B0-----:R-:W-:-:S04]  /*9a50*/  IADD3 R14, P2, PT, R130, UR20, RZ ;  /* 0x00000014820e7c10 */ /* 0x001fc8000ff5e0ff */
[----:B------:R-:W-:-:S05]  /*9a60*/  IADD3.X R15, PT, PT, R131, UR4, RZ, P2, !PT ;  /* 0x00000004830f7c10 */ /* 0x000fca00097fe4ff */
[----:B------:R0:W3:Y:S02]  /*9a70*/  LDG.E.U8 R19, desc[UR34][R14.64] ;  /* 0x000000220e137981 */ /* 0x0000e4000c1e1100 */
[----:B0-----:R-:W-:-:S04]  /*9a80*/  IADD3 R14, P2, PT, R122, UR20, RZ ;  /* 0x000000147a0e7c10 */ /* 0x001fc8000ff5e0ff */
[----:B------:R-:W-:-:S05]  /*9a90*/  IADD3.X R15, PT, PT, R123, UR4, RZ, P2, !PT ;  /* 0x000000047b0f7c10 */ /* 0x000fca00097fe4ff */
[----:B------:R0:W4:Y:S02]  /*9aa0*/  LDG.E.U8 R18, desc[UR34][R14.64] ;  /* 0x000000220e127981 */ /* 0x000124000c1e1100 */
[----:B0----5:R-:W-:-:S04]  /*9ab0*/  IADD3 R14, P2, PT, R42, UR20, RZ ;  /* 0x000000142a0e7c10 */ /* 0x021fc8000ff5e0ff */
[----:B------:R-:W-:-:S05]  /*9ac0*/  IADD3.X R15, PT, PT, R43, UR4, RZ, P2, !PT ;  /* 0x000000042b0f7c10 */ /* 0x000fca00097fe4ff */
[----:B------:R0:W4:Y:S02]  /*9ad0*/  LDG.E.U8 R17, desc[UR34][R14.64] ;  /* 0x000000220e117981 */ /* 0x000124000c1e1100 */
[----:B0-----:R-:W-:-:S04]  /*9ae0*/  IADD3 R14, P2, PT, R50, UR20, RZ ;  /* 0x00000014320e7c10 */ /* 0x001fc8000ff5e0ff */
        /* <DEDUP_REMOVED lines=10> */
[----:B------:R0:W4:Y:S01]  /*9b90*/  LDG.E.U8 R13, desc[UR34][R14.64] ;  /* 0x000000220e0d7981 */ /* 0x000122000c1e1100 */
[----:B------:R-:W-:-:S04]  /*9ba0*/  IADD3 R234, P2, PT, R82, UR20, RZ ;  /* 0x0000001452ea7c10 */ /* 0x000fc8000ff5e0ff */
[----:B------:R-:W-:Y:S02]  /*9bb0*/  IADD3.X R235, PT, PT, R83, UR4, RZ, P2, !PT ;  /* 0x0000000453eb7c10 */ /* 0x000fe400097fe4ff */
[----:B0-----:R-:W-:-:S03]  /*9bc0*/  IADD3 R14, P2, PT, R90, UR20, RZ ;  /* 0x000000145a0e7c10 */ /* 0x001fc6000ff5e0ff */
[----:B------:R-:W4:Y:S01]  /*9bd0*/  LDG.E.U8 R234, desc[UR34][R234.64] ;  /* 0x00000022eaea7981 */ /* 0x000f22000c1e1100 */
[----:B------:R-:W-:Y:S02]  /*9be0*/  IADD3.X R15, PT, PT, R91, UR4, RZ, P2, !PT ;  /* 0x000000045b0f7c10 */ /* 0x000fe400097fe4ff */
[----:B------:R-:W-:-:S03]  /*9bf0*/  IADD3 R28, P2, PT, R98, UR20, RZ ;  /* 0x00000014621c7c10 */ /* 0x000fc6000ff5e0ff */
[----:B------:R0:W4:Y:S01]  /*9c00*/  LDG.E.U8 R233, desc[UR34][R14.64] ;  /* 0x000000220ee97981 */ /* 0x000122000c1e1100 */
[----:B------:R-:W-:Y:S02]  /*9c10*/  IADD3.X R29, PT, PT, R99, UR4, RZ, P2, !PT ;  /* 0x00000004631d7c10 */ /* 0x000fe400097fe4ff */
[----:B------:R-:W-:-:S03]  /*9c20*/  IADD3 R30, P2, PT, R106, UR20, RZ ;  /* 0x000000146a1e7c10 */ /* 0x000fc6000ff5e0ff */
[----:B------:R-:W4:Y:S01]  /*9c30*/  LDG.E.U8 R28, desc[UR34][R28.64] ;  /* 0x000000221c1c7981 */ /* 0x000f22000c1e1100 */
[----:B------:R-:W-:-:S05]  /*9c40*/  IADD3.X R31, PT, PT, R107, UR4, RZ, P2, !PT ;  /* 0x000000046b1f7c10 */ /* 0x000fca00097fe4ff */
[----:B------:R-:W4:Y:S01]  /*9c50*/  LDG.E.U8 R30, desc[UR34][R30.64] ;  /* 0x000000221e1e7981 */ /* 0x000f22000c1e1100 */
[----:B------:R-:W-:-:S04]  /*9c60*/  IADD3 R32, P2, PT, R114, UR20, RZ ;  /* 0x0000001472207c10 */ /* 0x000fc8000ff5e0ff */
[----:B------:R-:W-:-:S05]  /*9c70*/  IADD3.X R33, PT, PT, R115, UR4, RZ, P2, !PT ;  /* 0x0000000473217c10 */ /* 0x000fca00097fe4ff */
[----:B------:R-:W4:Y:S01]  /*9c80*/  LDG.E.U8 R32, desc[UR34][R32.64] ;  /* 0x0000002220207981 */ /* 0x000f22000c1e1100 */
        /* <DEDUP_REMOVED lines=9> */
[----:B------:R-:W-:Y:S02]  /*9d20*/  F2FP.SATFINITE.E4M3.F32.PACK_AB_MERGE_C R156, R35, R156, RZ ;  /* 0x0000009c239c723e */ /* 0x000fe400048070ff */
        /* <DEDUP_REMOVED lines=14> */
[----:B------:R0:W4:Y:S04]  /*9e10*/  LDG.E.U8 R29, desc[UR34][R14.64] ;  /* 0x000000220e1d7981 */ /* 0x000128000c1e1100 */
[----:B--2---:R-:W-:Y:S01]  /*9e20*/  STS.U8 [R2+UR14+0x8000], R23 ;  /* 0x0080001702007988 */ /* 0x004fe2000800000e */
[----:B0-----:R-:W-:-:S04]  /*9e30*/  IADD3 R14, P2, PT, R52, UR20, RZ ;  /* 0x00000014340e7c10 */ /* 0x001fc8000ff5e0ff */
[----:B------:R-:W-:-:S05]  /*9e40*/  IADD3.X R15, PT, PT, R53, UR4, RZ, P2, !PT ;  /* 0x00000004350f7c10 */ /* 0x000fca00097fe4ff */
[----:B------:R0:W2:Y:S04]  /*9e50*/  LDG.E.U8 R25, desc[UR34][R14.64] ;  /* 0x000000220e197981 */ /* 0x0000a8000c1e1100 */
[----:B---3--:R1:W-:Y:S01]  /*9e60*/  STS.U8 [R2+UR14+0x8400], R22 ;  /* 0x0084001602007988 */ /* 0x0083e2000800000e */
[----:B0-----:R-:W-:-:S04]  /*9e70*/  IADD3 R14, P2, PT, R60, UR20, RZ ;  /* 0x000000143c0e7c10 */ /* 0x001fc8000ff5e0ff */
[----:B------:R-:W-:Y:S02]  /*9e80*/  IADD3.X R15, PT, PT, R61, UR4, RZ, P2, !PT ;  /* 0x000000043d0f7c10 */ /* 0x000fe400097fe4ff */
[----:B-1----:R-:W-:-:S03]  /*9e90*/  IADD3 R22, P2, PT, R68, UR20, RZ ;  /* 0x0000001444167c10 */ /* 0x002fc6000ff5e0ff */
[----:B------:R0:W3:Y:S01]  /*9ea0*/  LDG.E.U8 R24, desc[UR34][R14.64] ;  /* 0x000000220e187981 */ /* 0x0000e2000c1e1100 */
[----:B------:R-:W-:-:S03]  /*9eb0*/  IADD3.X R23, PT, PT, R69, UR4, RZ, P2, !PT ;  /* 0x0000000445177c10 */ /* 0x000fc600097fe4ff */
[----:B------:R1:W-:Y:S04]  /*9ec0*/  STS.U8 [R2+UR14+0x8c00], R20 ;  /* 0x008c001402007988 */ /* 0x0003e8000800000e */
[----:B----4-:R4:W-:Y:S04]  /*9ed0*/  STS.U8 [R2+UR14+0x8800], R21 ;  /* 0x0088001502007988 */ /* 0x0109e8000800000e */
[----:B------:R4:W-:Y:S01]  /*9ee0*/  STS.U8 [R2+UR14+0x9000], R19 ;  /* 0x0090001302007988 */ /* 0x0009e2000800000e */
[----:B-1----:R-:W-:-:S03]  /*9ef0*/  IADD3 R20, P2, PT, R76, UR20, RZ ;  /* 0x000000144c147c10 */ /* 0x002fc6000ff5e0ff */
[----:B------:R-:W2:Y:S01]  /*9f00*/  LDG.E.U8 R22, desc[UR34][R22.64] ;  /* 0x0000002216167981 */ /* 0x000ea2000c1e1100 */
[----:B----4-:R-:W-:Y:S02]  /*9f10*/  IADD3.X R21, PT, PT, R77, UR4, RZ, P2, !PT ;  /* 0x000000044d157c10 */ /* 0x010fe400097fe4ff */
[----:B0-----:R-:W-:Y:S01]  /*9f20*/  IADD3 R14, P2, PT, R84, UR20, RZ ;  /* 0x00000014540e7c10 */ /* 0x001fe2000ff5e0ff */
[----:B------:R0:W-:Y:S03]  /*9f30*/  STS.U8 [R2+UR14+0x9400], R18 ;  /* 0x0094001202007988 */ /* 0x0001e6000800000e */
[----:B------:R-:W-:Y:S01]  /*9f40*/  IADD3.X R15, PT, PT, R85, UR4, RZ, P2, !PT ;  /* 0x00000004550f7c10 */ /* 0x000fe200097fe4ff */
[----:B------:R-:W4:Y:S04]  /*9f50*/  LDG.E.U8 R20, desc[UR34][R20.64] ;  /* 0x0000002214147981 */ /* 0x000f28000c1e1100 */
[----:B------:R1:W2:Y:S02]  /*9f60*/  LDG.E.U8 R19, desc[UR34][R14.64] ;  /* 0x000000220e137981 */ /* 0x0002a4000c1e1100 */
[----:B-1----:R-:W-:-:S04]  /*9f70*/  IADD3 R14, P2, PT, R92, UR20, RZ ;  /* 0x000000145c0e7c10 */ /* 0x002fc8000ff5e0ff */
[----:B------:R-:W-:-:S05]  /*9f80*/  IADD3.X R15, PT, PT, R93, UR4, RZ, P2, !PT ;  /* 0x000000045d0f7c10 */ /* 0x000fca00097fe4ff */
[----:B0-----:R0:W2:Y:S04]  /*9f90*/  LDG.E.U8 R18, desc[UR34][R14.64] ;  /* 0x000000220e127981 */ /* 0x0010a8000c1e1100 */
[----:B------:R1:W-:Y:S01]  /*9fa0*/  STS.U8 [R2+UR14+0x9800], R17 ;  /* 0x0098001102007988 */ /* 0x0003e2000800000e */
[----:B0-----:R-:W-:-:S04]  /*9fb0*/  IADD3 R14, P2, PT, R100, UR20, RZ ;  /* 0x00000014640e7c10 */ /* 0x001fc8000ff5e0ff */
[----:B------:R-:W-:-:S05]  /*9fc0*/  IADD3.X R15, PT, PT, R101, UR4, RZ, P2, !PT ;  /* 0x00000004650f7c10 */ /* 0x000fca00097fe4ff */
[----:B-1----:R0:W3:Y:S04]  /*9fd0*/  LDG.E.U8 R17, desc[UR34][R14.64] ;  /* 0x000000220e117981 */ /* 0x0020e8000c1e1100 */
[----:B------:R1:W-:Y:S01]  /*9fe0*/  STS.U8 [R2+UR14+0x9c00], R16 ;  /* 0x009c001002007988 */ /* 0x0003e2000800000e */
[----:B0-----:R-:W-:-:S04]  /*9ff0*/  IADD3 R14, P2, PT, R108, UR20, RZ ;  /* 0x000000146c0e7c10 */ /* 0x001fc8000ff5e0ff */
[----:B------:R-:W-:-:S05]  /*a000*/  IADD3.X R15, PT, PT, R109, UR4, RZ, P2, !PT ;  /* 0x000000046d0f7c10 */ /* 0x000fca00097fe4ff */
[----:B-1----:R0:W4:Y:S04]  /*a010*/  LDG.E.U8 R16, desc[UR34][R14.64] ;  /* 0x000000220e107981 */ /* 0x002128000c1e1100 */
[----:B------:R1:W-:Y:S04]  /*a020*/  STS.U8 [R2+UR14+0xa400], R26 ;  /* 0x00a4001a02007988 */ /* 0x0003e8000800000e */
[----:B------:R1:W-:Y:S01]  /*a030*/  STS.U8 [R2+UR14+0xa000], R27 ;  /* 0x00a0001b02007988 */ /* 0x0003e2000800000e */
[----:B0-----:R-:W-:-:S04]  /*a040*/  IADD3 R14, P2, PT, R116, UR20, RZ ;  /* 0x00000014740e7c10 */ /* 0x001fc8000ff5e0ff */
[----:B------:R-:W-:Y:S02]  /*a050*/  IADD3.X R15, PT, PT, R117, UR4, RZ, P2, !PT ;  /* 0x00000004750f7c10 */ /* 0x000fe400097fe4ff */
[----:B-1----:R-:W-:-:S04]  /*a060*/  IADD3 R26, P2, PT, R166, UR20, RZ ;  /* 0x00000014a61a7c10 */ /* 0x002fc8000ff5e0ff */
[----:B------:R-:W4:Y:S01]  /*a070*/  LDG.E.U8 R15, desc[UR34][R14.64] ;  /* 0x000000220e0f7981 */ /* 0x000f22000c1e1100 */
[----:B------:R-:W-:-:S05]  /*a080*/  IADD3.X R27, PT, PT, R167, UR4, RZ, P2, !PT ;  /* 0x00000004a71b7c10 */ /* 0x000fca00097fe4ff */
[----:B------:R0:W4:Y:S04]  /*a090*/  LDG.E.U8 R14, desc[UR34][R26.64] ;  /* 0x000000221a0e7981 */ /* 0x000128000c1e1100 */
[----:B------:R1:W-:Y:S01]  /*a0a0*/  STS.U8 [R2+UR14+0xa800], R13 ;  /* 0x00a8000d02007988 */ /* 0x0003e2000800000e */
[----:B0-----:R-:W-:-:S04]  /*a0b0*/  IADD3 R26, P2, PT, R150, UR20, RZ ;  /* 0x00000014961a7c10 */ /* 0x001fc8000ff5e0ff */
[----:B------:R-:W-:-:S05]  /*a0c0*/  IADD3.X R27, PT, PT, R151, UR4, RZ, P2, !PT ;  /* 0x00000004971b7c10 */ /* 0x000fca00097fe4ff */
[----:B-1----:R0:W4:Y:S01]  /*a0d0*/  LDG.E.U8 R13, desc[UR34][R26.64] ;  /* 0x000000221a0d7981 */ /* 0x002122000c1e1100 */
[----:B------:R-:W-:-:S03]  /*a0e0*/  LOP3.LUT R246, R2, 0x20, RZ, 0x3c, !PT ;  /* 0x0000002002f67812 */ /* 0x000fc600078e3cff */
[----:B------:R-:W-:Y:S01]  /*a0f0*/  STS.U8 [R2+UR14+0xac00], R234 ;  /* 0x00ac00ea02007988 */ /* 0x000fe2000800000e */
[----:B0-----:R-:W-:-:S04]  /*a100*/  IADD3 R26, P2, PT, R142, UR20, RZ ;  /* 0x000000148e1a7c10 */ /* 0x001fc8000ff5e0ff */
[----:B------:R-:W-:-:S05]  /*a110*/  IADD3.X R27, PT, PT, R143, UR4, RZ, P2, !PT ;  /* 0x000000048f1b7c10 */ /* 0x000fca00097fe4ff */
[----:B------:R0:W4:Y:S04]  /*a120*/  LDG.E.U8 R21, desc[UR34][R26.64] ;  /* 0x000000221a157981 */ /* 0x000128000c1e1100 */
[----:B------:R-:W-:Y:S01]  /*a130*/  STS.U8 [R2+UR14+0xb000], R233 ;  /* 0x00b000e902007988 */ /* 0x000fe2000800000e */
[----:B0-----:R-:W-:-:S04]  /*a140*/  IADD3 R26, P2, PT, R134, UR20, RZ ;  /* 0x00000014861a7c10 */ /* 0x001fc8000ff5e0ff */
[----:B------:R-:W-:-:S05]  /*a150*/  IADD3.X R27, PT, PT, R135, UR4, RZ, P2, !PT ;  /* 0x00000004871b7c10 */ /* 0x000fca00097fe4ff */
[----:B------:R0:W4:Y:S04]  /*a160*/  LDG.E.U8 R23, desc[UR34][R26.64] ;  /* 0x000000221a177981 */ /* 0x000128000c1e1100 */
[----:B------:R1:W-:Y:S01]  /*a170*/  STS.U8 [R2+UR14+0xb400], R28 ;  /* 0x00b4001c02007988 */ /* 0x0003e2000800000e */
[----:B0-----:R-:W-:-:S04]  /*a180*/  IADD3 R26, P2, PT, R126, UR20, RZ ;  /* 0x000000147e1a7c10 */ /* 0x001fc8000ff5e0ff */
[----:B------:R-:W-:-:S05]  /*a190*/  IADD3.X R27, PT, PT, R127, UR4, RZ, P2, !PT ;  /* 0x000000047f1b7c10 */ /* 0x000fca00097fe4ff */
[----:B-1----:R0:W4:Y:S04]  /*a1a0*/  LDG.E.U8 R28, desc[UR34][R26.64] ;  /* 0x000000221a1c7981 */ /* 0x002128000c1e1100 */
        /* <DEDUP_REMOVED lines=34> */
[----:B------:R-:W-:Y:S01]  /*a3d0*/  IADD3.X R27, PT, PT, R103, UR4, RZ, P2, !PT ;  /* 0x00000004671b7c10 */ /* 0x000fe200097fe4ff */
[----:B--2---:R-:W-:Y:S04]  /*a3e0*/  STS.U8 [R246+UR14+0x9d00], R25 ;  /* 0x009d0019f6007988 */ /* 0x004fe8000800000e */
[----:B-1----:R0:W2:Y:S04]  /*a3f0*/  LDG.E.U8 R29, desc[UR34][R26.64] ;  /* 0x000000221a1d7981 */ /* 0x0020a8000c1e1100 */
[----:B---3--:R1:W-:Y:S01]  /*a400*/  STS.U8 [R246+UR14+0xa100], R24 ;  /* 0x00a10018f6007988 */ /* 0x0083e2000800000e */
[----:B0-----:R-:W-:-:S04]  /*a410*/  IADD3 R26, P2, PT, R110, UR20, RZ ;  /* 0x000000146e1a7c10 */ /* 0x001fc8000ff5e0ff */
[----:B------:R-:W-:Y:S02]  /*a420*/  IADD3.X R27, PT, PT, R111, UR4, RZ, P2, !PT ;  /* 0x000000046f1b7c10 */ /* 0x000fe400097fe4ff */
[----:B-1----:R-:W-:-:S03]  /*a430*/  IADD3 R24, P2, PT, R118, UR20, RZ ;  /* 0x0000001476187c10 */ /* 0x002fc6000ff5e0ff */
[----:B------:R-:W3:Y:S01]  /*a440*/  LDG.E.U8 R26, desc[UR34][R26.64] ;  /* 0x000000221a1a7981 */ /* 0x000ee2000c1e1100 */
[----:B------:R-:W-:-:S05]  /*a450*/  IADD3.X R25, PT, PT, R119, UR4, RZ, P2, !PT ;  /* 0x0000000477197c10 */ /* 0x000fca00097fe4ff */
[----:B------:R0:W2:Y:S04]  /*a460*/  LDG.E.U8 R27, desc[UR34][R24.64] ;  /* 0x00000022181b7981 */ /* 0x0000a8000c1e1100 */
[----:B------:R1:W-:Y:S01]  /*a470*/  STS.U8 [R246+UR14+0xa500], R22 ;  /* 0x00a50016f6007988 */ /* 0x0003e2000800000e */
[----:B0-----:R-:W-:-:S04]  /*a480*/  IADD3 R24, P2, PT, R164, UR20, RZ ;  /* 0x00000014a4187c10 */ /* 0x001fc8000ff5e0ff */
[----:B------:R-:W-:-:S05]  /*a490*/  IADD3.X R25, PT, PT, R165, UR4, RZ, P2, !PT ;  /* 0x00000004a5197c10 */ /* 0x000fca00097fe4ff */
[----:B-1----:R0:W3:Y:S04]  /*a4a0*/  LDG.E.U8 R22, desc[UR34][R24.64] ;  /* 0x0000002218167981 */ /* 0x0020e8000c1e1100 */
[----:B----4-:R1:W-:Y:S01]  /*a4b0*/  STS.U8 [R246+UR14+0xa900], R20 ;  /* 0x00a90014f6007988 */ /* 0x0103e2000800000e */
[----:B0-----:R-:W-:-:S04]  /*a4c0*/  IADD3 R24, P2, PT, R148, UR20, RZ ;  /* 0x0000001494187c10 */ /* 0x001fc8000ff5e0ff */
[----:B------:R-:W-:Y:S01]  /*a4d0*/  IADD3.X R25, PT, PT, R149, UR4, RZ, P2, !PT ;  /* 0x0000000495197c10 */ /* 0x000fe200097fe4ff */
[----:B------:R-:W-:Y:S04]  /*a4e0*/  STS.U8 [R246+UR14+0xad00], R19 ;  /* 0x00ad0013f6007988 */ /* 0x000fe8000800000e */
[----:B-1----:R0:W4:Y:S04]  /*a4f0*/  LDG.E.U8 R20, desc[UR34][R24.64] ;  /* 0x0000002218147981 */ /* 0x002128000c1e1100 */
[----:B------:R1:W-:Y:S01]  /*a500*/  STS.U8 [R246+UR14+0xb100], R18 ;  /* 0x00b10012f6007988 */ /* 0x0003e2000800000e */
[----:B0-----:R-:W-:-:S04]  /*a510*/  IADD3 R24, P2, PT, R140, UR20, RZ ;  /* 0x000000148c187c10 */ /* 0x001fc8000ff5e0ff */
[----:B------:R-:W-:Y:S02]  /*a520*/  IADD3.X R25, PT, PT, R141, UR4, RZ, P2, !PT ;  /* 0x000000048d197c10 */ /* 0x000fe400097fe4ff */
[----:B-1----:R-:W-:-:S03]  /*a530*/  IADD3 R18, P2, PT, R132, UR20, RZ ;  /* 0x0000001484127c10 */ /* 0x002fc6000ff5e0ff */
[----:B------:R-:W4:Y:S01]  /*a540*/  LDG.E.U8 R24, desc[UR34][R24.64] ;  /* 0x0000002218187981 */ /* 0x000f22000c1e1100 */
[----:B------:R-:W-:-:S03]  /*a550*/  IADD3.X R19, PT, PT, R133, UR4, RZ, P2, !PT ;  /* 0x0000000485137c10 */ /* 0x000fc600097fe4ff */
[----:B------:R-:W-:Y:S04]  /*a560*/  STS.U8 [R246+UR14+0xb500], R17 ;  /* 0x00b50011f6007988 */ /* 0x000fe8000800000e */
[----:B------:R0:W4:Y:S04]  /*a570*/  LDG.E.U8 R25, desc[UR34][R18.64] ;  /* 0x0000002212197981 */ /* 0x000128000c1e1100 */
[----:B------:R1:W-:Y:S01]  /*a580*/  STS.U8 [R246+UR14+0xb900], R16 ;  /* 0x00b90010f6007988 */ /* 0x0003e2000800000e */
[----:B0-----:R-:W-:-:S04]  /*a590*/  IADD3 R18, P2, PT, R124, UR20, RZ ;  /* 0x000000147c127c10 */ /* 0x001fc8000ff5e0ff */
[----:B------:R-:W-:Y:S02]  /*a5a0*/  IADD3.X R19, PT, PT, R125, UR4, RZ, P2, !PT ;  /* 0x000000047d137c10 */ /* 0x000fe400097fe4ff */
[----:B-1----:R-:W-:Y:S01]  /*a5b0*/  IADD3 R16, P2, PT, R40, UR20, RZ ;  /* 0x0000001428107c10 */ /* 0x002fe2000ff5e0ff */
[----:B------:R0:W-:Y:S03]  /*a5c0*/  STS.U8 [R246+UR14+0xbd00], R15 ;  /* 0x00bd000ff6007988 */ /* 0x0001e6000800000e */
[----:B------:R-:W-:Y:S01]  /*a5d0*/  IADD3.X R17, PT, PT, R41, UR4, RZ, P2, !PT ;  /* 0x0000000429117c10 */ /* 0x000fe200097fe4ff */
[----:B------:R-:W4:Y:S01]  /*a5e0*/  LDG.E.U8 R18, desc[UR34][R18.64] ;  /* 0x0000002212127981 */ /* 0x000f22000c1e1100 */
[----:B0-----:R-:W-:-:S03]  /*a5f0*/  LOP3.LUT R246, R2, 0x40, RZ, 0x3c, !PT ;  /* 0x0000004002f67812 */ /* 0x001fc600078e3cff */
[----:B------:R0:W4:Y:S04]  /*a600*/  LDG.E.U8 R19, desc[UR34][R16.64] ;  /* 0x0000002210137981 */ /* 0x000128000c1e1100 */
[----:B------:R1:W-:Y:S01]  /*a610*/  STS.U8 [R246+UR14+0x8200], R14 ;  /* 0x0082000ef6007988 */ /* 0x0003e2000800000e */
[----:B0-----:R-:W-:-:S04]  /*a620*/  IADD3 R16, P2, PT, R48, UR20, RZ ;  /* 0x0000001430107c10 */ /* 0x001fc8000ff5e0ff */
[----:B------:R-:W-:Y:S02]  /*a630*/  IADD3.X R17, PT, PT, R49, UR4, RZ, P2, !PT ;  /* 0x0000000431117c10 */ /* 0x000fe400097fe4ff */
[----:B-1----:R-:W-:-:S03]  /*a640*/  IADD3 R14, P2, PT, R56, UR20, RZ ;  /* 0x00000014380e7c10 */ /* 0x002fc6000ff5e0ff */
[----:B------:R-:W4:Y:S01]  /*a650*/  LDG.E.U8 R16, desc[UR34][R16.64] ;  /* 0x0000002210107981 */ /* 0x000f22000c1e1100 */
        /* <DEDUP_REMOVED lines=25> */
[----:B------:R0:W4:Y:S01]  /*a7f0*/  LDG.E.U8 R233, desc[UR34][R14.64] ;  /* 0x000000220ee97981 */ /* 0x000122000c1e1100 */
[----:B------:R-:W1:Y:S03]  /*a800*/  S2R R235, SR_TID.X ;  /* 0x0000000000eb7919 */ /* 0x000e660000002100 */
        /* <DEDUP_REMOVED lines=8> */
[----:B------:R0:W4:Y:S01]  /*a890*/  LDG.E.U8 R14, desc[UR34][R14.64] ;  /* 0x000000220e0e7981 */ /* 0x000122000c1e1100 */
[----:B------:R-:W-:Y:S01]  /*a8a0*/  IMAD.SHL.U32 R33, R235, 0x2, RZ ;  /* 0x00000002eb217824 */ /* 0x000fe200078e00ff */
[----:B------:R-:W-:Y:S01]  /*a8b0*/  F2FP.SATFINITE.E4M3.F32.PACK_AB_MERGE_C R156, R9, R10, R156 ;  /* 0x0000000a099c723e */ /* 0x000fe2000480709c */
[----:B------:R-:W-:Y:S01]  /*a8c0*/  FADD R9, -R3, R158 ;  /* 0x0000009e03097221 */ /* 0x000fe20000000100 */
[----:B------:R-:W-:Y:S01]  /*a8d0*/  STS.U8 [R246+UR14+0xa600], R232 ;  /* 0x00a600e8f6007988 */ /* 0x000fe2000800000e */
[----:B------:R-:W-:Y:S01]  /*a8e0*/  F2FP.SATFINITE.E4M3.F32.PACK_AB_MERGE_C R159, R4, R5, R159 ;  /* 0x00000005049f723e */ /* 0x000fe2000480709f */
[----:B------:R-:W-:Y:S01]  /*a8f0*/  ULEA UR18, UR21, UR14, 0x3 ;  /* 0x0000000e15127291 */ /* 0x000fe2000f8e18ff */
[----:B------:R-:W-:Y:S01]  /*a900*/  F2FP.SATFINITE.E4M3.F32.PACK_AB_MERGE_C R157, R157, R11, R12 ;  /* 0x0000000b9d9d723e */ /* 0x000fe2000480700c */
[----:B------:R1:W-:Y:S01]  /*a910*/  STS.U8 [R246+UR14+0xaa00], R35 ;  /* 0x00aa0023f6007988 */ /* 0x0003e2000800000e */
[----:B------:R-:W-:Y:S01]  /*a920*/  F2FP.SATFINITE.E4M3.F32.PACK_AB_MERGE_C R158, R7, R8, R6 ;  /* 0x00000008079e723e */ /* 0x000fe20004807006 */
[----:B------:R-:W-:Y:S01]  /*a930*/  FMUL R9, R9, 1.4426950216293334961 ;  /* 0x3fb8aa3b09097820 */ /* 0x000fe20000400000 */
[----:B0-----:R-:W-:Y:S01]  /*a940*/  LOP3.LUT R15, R235, 0x80, RZ, 0xc0, !PT ;  /* 0x00000080eb0f7812 */ /* 0x001fe200078ec0ff */
[----:B------:R-:W-:Y:S01]  /*a950*/  STS.U8 [R246+UR14+0xae00], R34 ;  /* 0x00ae0022f6007988 */ /* 0x000fe2000800000e */
[----:B------:R-:W-:-:S02]  /*a960*/  UIADD3 UR18, UPT, UPT, UR18, 0x10000, URZ ;  /* 0x0001000012127890 */ /* 0x000fc4000fffe0ff */
[----:B------:R-:W-:Y:S01]  /*a970*/  SHF.R.U32.HI R15, RZ, 0x1, R15 ;  /* 0x00000001ff0f7819 */ /* 0x000fe2000001160f */
[----:B------:R-:W-:Y:S01]  /*a980*/  STS.U8 [R246+UR14+0xb200], R31 ;  /* 0x00b2001ff6007988 */ /* 0x000fe2000800000e */
[----:B------:R-:W-:Y:S01]  /*a990*/  UMOV UR6, UR7 ;  /* 0x0000000700067c82 */ /* 0x000fe20008000000 */
[----:B-1----:R-:W-:Y:S02]  /*a9a0*/  LOP3.LUT R35, R235, 0x60, RZ, 0xc0, !PT ;  /* 0x00000060eb237812 */ /* 0x002fe400078ec0ff */
[----:B------:R-:W-:Y:S01]  /*a9b0*/  LOP3.LUT R15, R15, 0x20, R33, 0xf8, !PT ;  /* 0x000000200f0f7812 */ /* 0x000fe200078ef821 */
[----:B------:R-:W-:Y:S01]  /*a9c0*/  IMAD.SHL.U32 R33, R235, 0x10, RZ ;  /* 0x00000010eb217824 */ /* 0x000fe200078e00ff */
[----:B--2---:R-:W-:Y:S04]  /*a9d0*/  STS.U8 [R246+UR14+0xb600], R29 ;  /* 0x00b6001df6007988 */ /* 0x004fe8000800000e */
[----:B---3--:R-:W-:Y:S01]  /*a9e0*/  STS.U8 [R246+UR14+0xba00], R26 ;  /* 0x00ba001af6007988 */ /* 0x008fe2000800000e */
[----:B------:R-:W-:-:S03]  /*a9f0*/  LOP3.LUT R33, R33, 0x70, RZ, 0xc0, !PT ;  /* 0x0000007021217812 */ /* 0x000fc600078ec0ff */
[----:B------:R-:W-:Y:S02]  /*aa00*/  STS.U8 [R246+UR14+0xbe00], R27 ;  /* 0x00be001bf6007988 */ /* 0x000fe4000800000e */
[----:B------:R-:W-:-:S05]  /*aa10*/  IMAD R33, R35, 0x40, R33 ;  /* 0x0000004023217824 */ /* 0x000fca00078e0221 */
[----:B------:R-:W-:Y:S01]  /*aa20*/  LOP3.LUT R15, R33, R15, RZ, 0x3c, !PT ;  /* 0x0000000f210f7212 */ /* 0x000fe200078e3cff */
[----:B------:R-:W-:Y:S04]  /*aa30*/  STS.U8 [R234+UR14+0x8300], R22 ;  /* 0x00830016ea007988 */ /* 0x000fe8000800000e */
[----:B----4-:R-:W-:Y:S04]  /*aa40*/  STS.U8 [R234+UR14+0x8700], R20 ;  /* 0x00870014ea007988 */ /* 0x010fe8000800000e */
[----:B------:R-:W-:Y:S04]  /*aa50*/  STS.U8 [R234+UR14+0x8b00], R24 ;  /* 0x008b0018ea007988 */ /* 0x000fe8000800000e */
[----:B------:R-:W-:Y:S04]  /*aa60*/  STS.U8 [R234+UR14+0x8f00], R25 ;  /* 0x008f0019ea007988 */ /* 0x000fe8000800000e */
[----:B------:R-:W-:Y:S04]  /*aa70*/  STS.U8 [R234+UR14+0x9300], R18 ;  /* 0x00930012ea007988 */ /* 0x000fe8000800000e */
[----:B------:R-:W-:Y:S04]  /*aa80*/  STS.U8 [R234+UR14+0x9700], R19 ;  /* 0x00970013ea007988 */ /* 0x000fe8000800000e */
[----:B------:R-:W-:Y:S04]  /*aa90*/  STS.U8 [R234+UR14+0x9b00], R16 ;  /* 0x009b0010ea007988 */ /* 0x000fe8000800000e */
[----:B------:R-:W-:Y:S04]  /*aaa0*/  STS.U8 [R234+UR14+0x9f00], R17 ;  /* 0x009f0011ea007988 */ /* 0x000fe8000800000e */
[----:B------:R0:W-:Y:S02]  /*aab0*/  STS.U8 [R234+UR14+0xa300], R13 ;  /* 0x00a3000dea007988 */ /* 0x0001e4000800000e */
[----:B0-----:R-:W-:-:S05]  /*aac0*/  LOP3.LUT R13, R235, 0xf, RZ, 0xc0, !PT ;  /* 0x0000000feb0d7812 */ /* 0x001fca00078ec0ff */
[----:B------:R-:W-:Y:S01]  /*aad0*/  IMAD R15, R13, 0x80, R15 ;  /* 0x000000800d0f7824 */ /* 0x000fe200078e020f */
[----:B------:R-:W-:Y:S04]  /*aae0*/  STS.U8 [R234+UR14+0xa700], R21 ;  /* 0x00a70015ea007988 */ /* 0x000fe8000800000e */
[----:B------:R-:W-:Y:S01]  /*aaf0*/  LOP3.LUT R4, R15, 0x10, RZ, 0x3c, !PT ;  /* 0x000000100f047812 */ /* 0x000fe200078e3cff */
[----:B------:R-:W-:Y:S04]  /*ab00*/  STS.U8 [R234+UR14+0xab00], R23 ;  /* 0x00ab0017ea007988 */ /* 0x000fe8000800000e */
[----:B------:R-:W-:Y:S04]  /*ab10*/  STS.U8 [R234+UR14+0xaf00], R28 ;  /* 0x00af001cea007988 */ /* 0x000fe8000800000e */
[----:B------:R-:W-:Y:S04]  /*ab20*/  STS.U8 [R234+UR14+0xb300], R30 ;  /* 0x00b3001eea007988 */ /* 0x000fe8000800000e */
[----:B------:R-:W-:Y:S04]  /*ab30*/  STS.U8 [R234+UR14+0xb700], R233 ;  /* 0x00b700e9ea007988 */ /* 0x000fe8000800000e */
[----:B------:R-:W-:Y:S04]  /*ab40*/  STS.U8 [R234+UR14+0xbb00], R32 ;  /* 0x00bb0020ea007988 */ /* 0x000fe8000800000e */
[----:B------:R-:W-:Y:S04]  /*ab50*/  STS.U8 [R234+UR14+0xbf00], R14 ;  /* 0x00bf000eea007988 */ /* 0x000fe8000800000e */
[----:B------:R0:W-:Y:S04]  /*ab60*/  STS.128 [R15+UR14+0xe000], R152 ;  /* 0x00e000980f007988 */ /* 0x0001e80008000c0e */
[----:B------:R1:W-:Y:S01]  /*ab70*/  STS.128 [R4+UR14+0xe000], R156 ;  /* 0x00e0009c04007988 */ /* 0x0003e20008000c0e */
[----:B0-----:R1:W0:Y:S02]  /*ab80*/  MUFU.EX2 R152, R9 ;  /* 0x0000000900987308 */ /* 0x0012240000000800 */
[----:B-1----:R-:W-:Y:S01]  /*ab90*/  LDTM.16dp32bit_t0_t15.x32 R4, tmem[UR16] ;  /* 0x00000010000479ee */ /* 0x002fe20008a80000 */
[----:B------:R-:W0:Y:S01]  /*aba0*/  LDTM.16dp32bit_t16_t31.x32 R4, tmem[UR16+0x20] ;  /* 0x00002010000479ee */ /* 0x000e220008aa0000 */
[----:B------:R-:W-:Y:S01]  /*abb0*/  NOP ;  /* 0x0000000000007918 */ /* 0x000fe20000000000 */
[C---:B0-----:R-:W-:Y:S01]  /*abc0*/  FMUL R4, R152.reuse, R4 ;  /* 0x0000000498047220 */ /* 0x041fe20000400000 */
        /* <DEDUP_REMOVED lines=32> */
[----:B------:R0:W-:Y:S01]  /*add0*/  STTM.16dp32bit_t16_t31.x32 tmem[UR16+0x20], R4 ;  /* 0x00002004000079ed */ /* 0x0001e20008aa0010 */
[----:B------:R-:W1:Y:S02]  /*ade0*/  FENCE.VIEW.ASYNC.T ;  /* 0x00000000000073c6 */ /* 0x000e640000000200 */
[----:B-1----:R-:W-:Y:S06]  /*adf0*/  BAR.SYNC.DEFER_BLOCKING 0x0 ;  /* 0x0000000000007b1d */ /* 0x002fec0000010000 */
[----:B------:R1:W-:Y:S06]  /*ae00*/  MEMBAR.ALL.CTA ;  /* 0x0000000000007992 */ /* 0x0003ec0000008000 */
[----:B-1----:R-:W1:Y:S02]  /*ae10*/  FENCE.VIEW.ASYNC.S ;  /* 0x00000000000073c6 */ /* 0x002e640000000000 */
[----:B-1----:R-:W-:Y:S06]  /*ae20*/  BAR.SYNC.DEFER_BLOCKING 0x0 ;  /* 0x0000000000007b1d */ /* 0x002fec0000010000 */
[----:B------:R-:W-:Y:S05]  /*ae30*/  BRA.U UP3, `(.L_x_15) ;  /* 0x00000001034c7547 */ /* 0x000fea000b800000 */
        /* <DEDUP_REMOVED lines=10> */
[----:B------:R1:W-:Y:S01]  /*aee0*/  UTCQMMA gdesc[UR30], gdesc[UR32], tmem[UR9], tmem[UR26], idesc[UR27], UPT ;  /* 0x00ff1a201e0075ea */ /* 0x0003e2000b800309 */
        /* <DEDUP_REMOVED lines=8> */
.L_x_15:
[----:B0-----:R-:W2:Y:S04]  /*af70*/  LDL.LU R5, [R1+0x28] ;  /* 0x0000280001057983 */ /* 0x001ea80000300800 */
[----:B------:R-:W2:Y:S01]  /*af80*/  LDL.LU R4, [R1+0x2c] ;  /* 0x00002c0001047983 */ /* 0x000ea20000300800 */
[----:B------:R-:W-:Y:S01]  /*af90*/  UIADD3 UR21, UPT, UPT, UR21, 0x1, URZ ;  /* 0x0000000115157890 */ /* 0x000fe2000fffe0ff */
[----:B------:R-:W-:Y:S01]  /*afa0*/  IMAD.MOV.U32 R158, RZ, RZ, R3 ;  /* 0x000000ffff9e7224 */ /* 0x000fe200078e0003 */
[----:B-1----:R-:W-:Y:S02]  /*afb0*/  USHF.L.U32 UR4, UR62, 0x7, URZ ;  /* 0x000000073e047899 */ /* 0x002fe400080006ff */
[----:B------:R-:W-:Y:S02]  /*afc0*/  UISETP.GT.AND UP2, UPT, UR21, 0x1, UPT ;  /* 0x000000011500788c */ /* 0x000fe4000bf44270 */
[----:B------:R-:W-:-:S02]  /*afd0*/  UIADD3 UR20, UPT, UPT, UR4, UR20, URZ ;  /* 0x0000001404147290 */ /* 0x000fc4000fffe0ff */
[----:B------:R-:W-:Y:S02]  /*afe0*/  USEL UR7, URZ, 0x1, !UP2 ;  /* 0x00000001ff077887 */ /* 0x000fe4000d000000 */
[----:B------:R-:W-:Y:S02]  /*aff0*/  USEL UR21, UR21, URZ, !UP2 ;  /* 0x000000ff15157287 */ /* 0x000fe4000d000000 */
[----:B------:R-:W-:Y:S02]  /*b000*/  UISETP.GE.AND UP2, UPT, UR23, UR19, UPT ;  /* 0x000000131700728c */ /* 0x000fe4000bf46270 */
[----:B------:R-:W-:Y:S01]  /*b010*/  ULOP3.LUT UR7, UR6, UR7, URZ, 0x3c, !UPT ;  /* 0x0000000706077292 */ /* 0x000fe2000f8e3cff */
[----:B------:R-:W-:Y:S01]  /*b020*/  UMOV UR8, UR23 ;  /* 0x0000001700087c82 */ /* 0x000fe20008000000 */
[----:B--2---:R-:W-:-:S05]  /*b030*/  FFMA R4, R152, R4, R5 ;  /* 0x0000000498047223 */ /* 0x004fca0000000005 */
[----:B------:R0:W-:Y:S02]  /*b040*/  STL [R1+0x2c], R4 ;  /* 0x00002c0401007387 */ /* 0x0001e40000100800 */
[----:B0-----:R-:W0:Y:S02]  /*b050*/  LDC R4, c[0x0][0x3c4] ;  /* 0x0000f100ff047b82 */ /* 0x001e240000000800 */
[----:B0-----:R-:W-:-:S04]  /*b060*/  IMAD.SHL.U32 R4, R4, 0x80, RZ ;  /* 0x0000008004047824 */ /* 0x001fc800078e00ff */
[----:B------:R-:W-:Y:S01]  /*b070*/  IMAD.IADD R188, R4, 0x1, R188 ;  /* 0x0000000104bc7824 */ /* 0x000fe200078e02bc */
[----:B------:R-:W-:Y:S06]  /*b080*/  BRA.U !UP2, `(.L_x_16) ;  /* 0xffffffbd0ac07547 */ /* 0x000fec000b83ffff */
.L_x_11:
[----:B0-----:R-:W2:Y:S01]  /*b090*/  LDL.LU R4, [R1+0x2c] ;  /* 0x00002c0001047983 */ /* 0x001ea20000300800 */
[----:B------:R-:W-:Y:S01]  /*b0a0*/  UISETP.GE.AND UP1, UPT, UR56, 0x1, UPT ;  /* 0x000000013800788c */ /* 0x000fe2000bf26270 */
[----:B------:R-:W0:Y:S02]  /*b0b0*/  S2R R5, SR_TID.X ;  /* 0x0000000000057919 */ /* 0x000e240000002100 */
[C---:B0-----:R-:W-:Y:S01]  /*b0c0*/  IMAD.SHL.U32 R0, R5.reuse, 0x20, RZ ;  /* 0x0000002005007824 */ /* 0x041fe200078e00ff */
[----:B------:R-:W-:Y:S01]  /*b0d0*/  SHF.R.S32.HI R2, RZ, 0x5, R5 ;  /* 0x00000005ff027819 */ /* 0x000fe20000011405 */
[----:B------:R-:W-:-:S03]  /*b0e0*/  IMAD.SHL.U32 R41, R5, 0x10, RZ ;  /* 0x0000001005297824 */ /* 0x000fc600078e00ff */
[----:B------:R-:W-:Y:S02]  /*b0f0*/  LOP3.LUT R0, R0, 0x300, RZ, 0xc0, !PT ;  /* 0x0000030000007812 */ /* 0x000fe400078ec0ff */
[----:B------:R-:W-:Y:S02]  /*b100*/  SGXT R2, R2, 0x1 ;  /* 0x000000010202781a */ /* 0x000fe40000000200 */
[----:B------:R-:W-:Y:S01]  /*b110*/  LOP3.LUT R37, R0, 0x870, R41, 0xf8, !PT ;  /* 0x0000087000257812 */ /* 0x000fe200078ef829 */
[----:B--2---:R-:W-:Y:S01]  /*b120*/  IMAD.MOV.U32 R43, RZ, RZ, R4 ;  /* 0x000000ffff2b7224 */ /* 0x004fe200078e0004 */
[----:B------:R-:W-:Y:S06]  /*b130*/  BRA.U !UP1, `(.L_x_17) ;  /* 0x0000000109107547 */ /* 0x000fec000b800000 */
[----:B------:R-:W-:-:S06]  /*b140*/  USHF.L.U32 UR6, UR6, 0x1f, URZ ;  /* 0x0000001f06067899 */ /* 0x000fcc00080006ff */
[----:B------:R-:W-:-:S04]  /*b150*/  IMAD.U32 R0, RZ, RZ, UR6 ;  /* 0x00000006ff007e24 */ /* 0x000fc8000f8e00ff */
[----:B------:R-:W0:Y:S02]  /*b160*/  SYNCS.PHASECHK.TRANS64.TRYWAIT P0, [UR18], R0 ;  /* 0x00000000ff0075a7 */ /* 0x000e240008001112 */
[----:B0-----:R-:W-:Y:S05]  /*b170*/  @!P0 BRA `(.L_x_18) ;  /* 0x0000001c00e88947 */ /* 0x001fea0003800000 */
.L_x_17:
[----:B------:R-:W0:Y:S01]  /*b180*/  S2R R62, SR_TID.X ;  /* 0x00000000003e7919 */ /* 0x000e220000002100 */
[C---:B------:R-:W-:Y:S01]  /*b190*/  FSETP.GT.AND P0, PT, |R43|.reuse, 8.50705917302346158658e+37, PT ;  /* 0x7e8000002b00780b */ /* 0x040fe20003f04200 */
[C---:B------:R-:W-:Y:S01]  /*b1a0*/  FMUL R0, R43.reuse, 8388608 ;  /* 0x4b0000002b007820 */ /* 0x040fe20000400000 */
[C---:B------:R-:W-:Y:S01]  /*b1b0*/  FSETP.GEU.AND P3, PT, |R43|.reuse, 1.175494350822287508e-38, PT ;  /* 0x008000002b00780b */ /* 0x040fe20003f6e200 */
[----:B------:R-:W-:Y:S01]  /*b1c0*/  BAR.SYNC.DEFER_BLOCKING 0x0 ;  /* 0x0000000000007b1d */ /* 0x000fe20000010000 */
[----:B------:R-:W-:Y:S02]  /*b1d0*/  FSETP.GEU.AND P2, PT, R43, 1.175494350822287508e-38, PT ;  /* 0x008000002b00780b */ /* 0x000fe40003f4e000 */
[----:B------:R-:W-:Y:S02]  /*b1e0*/  LOP3.LUT R37, R37, 0x1040, R2, 0x78, !PT ;  /* 0x0000104025257812 */ /* 0x000fe400078e7802 */
[----:B------:R-:W-:-:S03]  /*b1f0*/  FSEL R45, R0, R43, !P2 ;  /* 0x0000002b002d7208 */ /* 0x000fc60005000000 */
[----:B------:R-:W1:Y:S01]  /*b200*/  S2UR UR8, SR_CTAID.X ;  /* 0x00000000000879c3 */ /* 0x000e620000002500 */
[----:B------:R-:W-:Y:S01]  /*b210*/  LOP3.LUT R38, R41, 0x30, RZ, 0xc0, !PT ;  /* 0x0000003029267812 */ /* 0x000fe200078ec0ff */
[----:B------:R-:W2:Y:S01]  /*b220*/  LDCU.64 UR4, c[0x0][0x3e0] ;  /* 0x00007c00ff0477ac */ /* 0x000ea20008000a00 */
[----:B------:R-:W-:-:S04]  /*b230*/  @P0 FMUL R43, R43, 0.25 ;  /* 0x3e8000002b2b0820 */ /* 0x000fc80000400000 */
[----:B------:R-:W-:Y:S01]  /*b240*/  @!P3 FMUL R43, R43, 16777216 ;  /* 0x4b8000002b2bb820 */ /* 0x000fe20000400000 */
[----:B------:R-:W3:Y:S08]  /*b250*/  LDC R44, c[0x0][0x3e8] ;  /* 0x0000fa00ff2c7b82 */ /* 0x000ef00000000800 */
[----:B------:R-:W4:Y:S01]  /*b260*/  LDC.64 R52, c[0x0][0x398] ;  /* 0x0000e600ff347b82 */ /* 0x000f220000000a00 */
[----:B--2---:R-:W-:Y:S01]  /*b270*/  UIMAD UR4, UR15, UR4, URZ ;  /* 0x000000040f0472a4 */ /* 0x004fe2000f8e02ff */
[C---:B0-----:R-:W-:Y:S01]  /*b280*/  IMAD.SHL.U32 R40, R62.reuse, 0x2, RZ ;  /* 0x000000023e287824 */ /* 0x041fe200078e00ff */
[----:B------:R-:W-:Y:S01]  /*b290*/  SHF.R.S32.HI R2, RZ, 0x2, R62 ;  /* 0x00000002ff027819 */ /* 0x000fe2000001143e */
[----:B------:R-:W-:Y:S01]  /*b2a0*/  IMAD.SHL.U32 R39, R62, 0x4, RZ ;  /* 0x000000043e277824 */ /* 0x000fe200078e00ff */
[----:B------:R-:W0:Y:S03]  /*b2b0*/  @!P1 SYNCS.CCTL.IV [UR14+0x10000] ;  /* 0x01000000ff0099b1 */ /* 0x000e26000800000e */
[----:B0-----:R-:W-:Y:S01]  /*b2c0*/  BAR.SYNC.DEFER_BLOCKING 0x0 ;  /* 0x0000000000007b1d */ /* 0x001fe20000010000 */
[----:B------:R-:W-:Y:S01]  /*b2d0*/  LOP3.LUT R0, R40, 0x80, RZ, 0xc0, !PT ;  /* 0x0000008028007812 */ /* 0x000fe200078ec0ff */
[----:B-1----:R-:W-:Y:S01]  /*b2e0*/  USHF.L.U32 UR7, UR8, 0x6, URZ ;  /* 0x0000000608077899 */ /* 0x002fe200080006ff */
[----:B------:R-:W-:Y:S01]  /*b2f0*/  LOP3.LUT R41, R38, 0x3c0, R39, 0xf8, !PT ;  /* 0x000003c026297812 */ /* 0x000fe200078ef827 */
[----:B------:R-:W-:Y:S01]  /*b300*/  IMAD.SHL.U32 R39, R62, 0x80, RZ ;  /* 0x000000803e277824 */ /* 0x000fe200078e00ff */
[----:B------:R-:W-:-:S02]  /*b310*/  IADD3 R37, PT, PT, R37, UR14, R0 ;  /* 0x0000000e25257c10 */ /* 0x000fc4000fffe000 */
[----:B------:R-:W0:Y:S01]  /*b320*/  MUFU.RCP R0, R43 ;  /* 0x0000002b00007308 */ /* 0x000e220000001000 */
[----:B------:R-:W-:Y:S01]  /*b330*/  LDTM.16dp32bit_t0_t15.x32 R4, tmem[UR16] ;  /* 0x00000010000479ee */ /* 0x000fe20008a80000 */
[----:B------:R-:W1:Y:S01]  /*b340*/  LDTM.16dp32bit_t16_t31.x32 R4, tmem[UR16+0x20] ;  /* 0x00002010000479ee */ /* 0x000e620008aa0000 */
[----:B------:R-:W-:Y:S01]  /*b350*/  SGXT R2, R2, 0x1 ;  /* 0x000000010202781a */ /* 0x000fe20000000200 */
[----:B------:R-:W-:Y:S01]  /*b360*/  IMAD.U32 R60, RZ, RZ, UR7 ;  /* 0x00000007ff3c7e24 */ /* 0x000fe2000f8e00ff */
[----:B------:R-:W-:Y:S02]  /*b370*/  LOP3.LUT R39, R39, 0x400, RZ, 0xc0, !PT ;  /* 0x0000040027277812 */ /* 0x000fe400078ec0ff */
[----:B------:R-:W-:Y:S02]  /*b380*/  LOP3.LUT R2, R41, 0x1040, R2, 0x78, !PT ;  /* 0x0000104029027812 */ /* 0x000fe400078e7802 */
[----:B------:R-:W-:Y:S02]  /*b390*/  LOP3.LUT R60, R60, 0x3f, R62, 0xf8, !PT ;  /* 0x0000003f3c3c7812 */ /* 0x000fe400078ef83e */
[----:B------:R-:W-:Y:S01]  /*b3a0*/  IADD3 R39, PT, PT, R2, UR14, R39 ;  /* 0x0000000e02277c10 */ /* 0x000fe2000fffe027 */
[----:B------:R-:W2:Y:S01]  /*b3b0*/  @!P1 SYNCS.CCTL.IV [UR14+0x10008] ;  /* 0x01000800ff0099b1 */ /* 0x000ea2000800000e */
[----:B------:R-:W-:Y:S01]  /*b3c0*/  NOP ;  /* 0x0000000000007918 */ /* 0x000fe20000000000 */
[----:B------:R-:W-:Y:S01]  /*b3d0*/  FSETP.NEU.AND P1, PT, R45, RZ, PT ;  /* 0x000000ff2d00720b */ /* 0x000fe20003f2d000 */
[----:B-1----:R-:W-:Y:S01]  /*b3e0*/  @P0 FMUL R6, R6, 0.25 ;  /* 0x3e80000006060820 */ /* 0x002fe20000400000 */
[----:B------:R-:W-:Y:S01]  /*b3f0*/  @P0 FMUL R7, R7, 0.25 ;  /* 0x3e80000007070820 */ /* 0x000fe20000400000 */
        /* <DEDUP_REMOVED lines=18> */
[----:B------:R-:W-:Y:S01]  /*b520*/  @!P3 FMUL R6, R6, 16777216 ;  /* 0x4b8000000606b820 */ /* 0x000fe20000400000 */
        /* <DEDUP_REMOVED lines=19> */
[----:B------:R-:W-:Y:S01]  /*b660*/  @P0 FMUL R26, R26, 0.25 ;  /* 0x3e8000001a1a0820 */ /* 0x000fe20000400000 */
[----:B------:R-:W-:Y:S01]  /*b670*/  @P0 FMUL R27, R27, 0.25 ;  /* 0x3e8000001b1b0820 */ /* 0x000fe20000400000 */
[----:B------:R-:W-:Y:S01]  /*b680*/  @P0 FMUL R30, R30, 0.25 ;  /* 0x3e8000001e1e0820 */ /* 0x000fe20000400000 */
[----:B------:R-:W-:Y:S01]  /*b690*/  @P0 FMUL R31, R31, 0.25 ;  /* 0x3e8000001f1f0820 */ /* 0x000fe20000400000 */
        /* <DEDUP_REMOVED lines=17> */
[----:B------:R-:W-:Y:S01]  /*b7b0*/  FMUL R13, R0, R13 ;  /* 0x0000000d000d7220 */ /* 0x000fe20000400000 */
[----:B------:R-:W-:Y:S01]  /*b7c0*/  @P0 FMUL R16, R16, 0.25 ;  /* 0x3e80000010100820 */ /* 0x000fe20000400000 */
[----:B------:R-:W-:Y:S01]  /*b7d0*/  @P0 FMUL R17, R17, 0.25 ;  /* 0x3e80000011110820 */ /* 0x000fe20000400000 */
[C---:B------:R-:W-:Y:S01]  /*b7e0*/  FMUL R22, R0.reuse, R22 ;  /* 0x0000001600167220 */ /* 0x040fe20000400000 */
[----:B------:R-:W-:Y:S01]  /*b7f0*/  FMUL R23, R0, R23 ;  /* 0x0000001700177220 */ /* 0x000fe20000400000 */
[----:B------:R-:W-:Y:S01]  /*b800*/  @!P3 FMUL R26, R26, 16777216 ;  /* 0x4b8000001a1ab820 */ /* 0x000fe20000400000 */
[----:B------:R-:W-:Y:S01]  /*b810*/  @!P3 FMUL R27, R27, 16777216 ;  /* 0x4b8000001b1bb820 */ /* 0x000fe20000400000 */
[----:B------:R-:W-:Y:S01]  /*b820*/  @!P3 FMUL R30, R30, 16777216 ;  /* 0x4b8000001e1eb820 */ /* 0x000fe20000400000 */
[----:B------:R-:W-:Y:S01]  /*b830*/  @!P3 FMUL R31, R31, 16777216 ;  /* 0x4b8000001f1fb820 */ /* 0x000fe20000400000 */
[----:B------:R-:W-:Y:S01]  /*b840*/  F2FP.SATFINITE.E4M3.F32.PACK_AB_MERGE_C R6, R7, R6, RZ ;  /* 0x000000060706723e */ /* 0x000fe200048070ff */
[----:B------:R-:W-:Y:S01]  /*b850*/  @P0 FMUL R18, R18, 0.25 ;  /* 0x3e80000012120820 */ /* 0x000fe20000400000 */
        /* <DEDUP_REMOVED lines=10> */
[----:B------:R-:W-:Y:S01]  /*b900*/  @!P3 FMUL R16, R16, 16777216 ;  /* 0x4b8000001010b820 */ /* 0x000fe20000400000 */
[----:B------:R-:W-:Y:S01]  /*b910*/  @!P3 FMUL R17, R17, 16777216 ;  /* 0x4b8000001111b820 */ /* 0x000fe20000400000 */
[----:B------:R-:W-:Y:S01]  /*b920*/  F2FP.SATFINITE.E4M3.F32.PACK_AB_MERGE_C R4, R5, R4, RZ ;  /* 0x000000040504723e */ /* 0x000fe200048070ff */
[C---:B------:R-:W-:Y:S01]  /*b930*/  FMUL R26, R0.reuse, R26 ;  /* 0x0000001a001a7220 */ /* 0x040fe20000400000 */
[----:B------:R-:W-:Y:S01]  /*b940*/  F2FP.SATFINITE.E4M3.F32.PACK_AB_MERGE_C R8, R9, R8, RZ ;  /* 0x000000080908723e */ /* 0x000fe200048070ff */
[C---:B------:R-:W-:Y:S01]  /*b950*/  FMUL R27, R0.reuse, R27 ;  /* 0x0000001b001b7220 */ /* 0x040fe20000400000 */
[----:B------:R-:W-:Y:S01]  /*b960*/  F2FP.SATFINITE.E4M3.F32.PACK_AB_MERGE_C R12, R13, R12, RZ ;  /* 0x0000000c0d0c723e */ /* 0x000fe200048070ff */
[C---:B------:R-:W-:Y:S01]  /*b970*/  FMUL R30, R0.reuse, R30 ;  /* 0x0000001e001e7220 */ /* 0x040fe20000400000 */
[----:B------:R-:W-:Y:S01]  /*b980*/  FMUL R31, R0, R31 ;  /* 0x0000001f001f7220 */ /* 0x000fe20000400000 */
[----:B------:R-:W-:Y:S01]  /*b990*/  F2FP.SATFINITE.E4M3.F32.PACK_AB_MERGE_C R22, R23, R22, RZ ;  /* 0x000000161716723e */ /* 0x000fe200048070ff */
[----:B------:R-:W-:Y:S01]  /*b9a0*/  @!P3 FMUL R18, R18, 16777216 ;  /* 0x4b8000001212b820 */ /* 0x000fe20000400000 */
[----:B------:R-:W-:Y:S01]  /*b9b0*/  LOP3.LUT R21, R6, 0xffff, RZ, 0xc0, !PT ;  /* 0x0000ffff06157812 */ /* 0x000fe200078ec0ff */
        /* <DEDUP_REMOVED lines=10> */
[C---:B------:R-:W-:Y:S01]  /*ba60*/  FMUL R16, R0.reuse, R16 ;  /* 0x0000001000107220 */ /* 0x040fe20000400000 */
[----:B------:R-:W-:Y:S01]  /*ba70*/  FMUL R17, R0, R17 ;  /* 0x0000001100117220 */ /* 0x000fe20000400000 */
[----:B------:R-:W-:Y:S01]  /*ba80*/  LOP3.LUT R15, R4, 0xffff, RZ, 0xc0, !PT ;  /* 0x0000ffff040f7812 */ /* 0x000fe200078ec0ff */
[----:B------:R-:W-:Y:S01]  /*ba90*/  FMUL R18, R0, R18 ;  /* 0x0000001200127220 */ /* 0x000fe20000400000 */
[----:B------:R-:W-:Y:S01]  /*baa0*/  LOP3.LUT R8, R8, 0xffff, RZ, 0xc0, !PT ;  /* 0x0000ffff08087812 */ /* 0x000fe200078ec0ff */
[----:B------:R-:W-:Y:S01]  /*bab0*/  FMUL R19, R0, R19 ;  /* 0x0000001300137220 */ /* 0x000fe20000400000 */
[----:B------:R-:W-:Y:S01]  /*bac0*/  LOP3.LUT R12, R12, 0xffff, RZ, 0xc0, !PT ;  /* 0x0000ffff0c0c7812 */ /* 0x000fe200078ec0ff */
[C---:B------:R-:W-:Y:S01]  /*bad0*/  FMUL R32, R0.reuse, R32 ;  /* 0x0000002000207220 */ /* 0x040fe20000400000 */
[----:B------:R-:W-:Y:S01]  /*bae0*/  F2FP.SATFINITE.E4M3.F32.PACK_AB_MERGE_C R26, R27, R26, RZ ;  /* 0x0000001a1b1a723e */ /* 0x000fe200048070ff */
[C---:B------:R-:W-:Y:S01]  /*baf0*/  FMUL R33, R0.reuse, R33 ;  /* 0x0000002100217220 */ /* 0x040fe20000400000 */
[----:B------:R-:W-:Y:S01]  /*bb00*/  F2FP.SATFINITE.E4M3.F32.PACK_AB_MERGE_C R30, R31, R30, RZ ;  /* 0x0000001e1f1e723e */ /* 0x000fe200048070ff */
[----:B------:R-:W-:Y:S01]  /*bb10*/  FMUL R34, R0, R34 ;  /* 0x0000002200227220 */ /* 0x000fe20000400000 */
[--C-:B------:R-:W-:Y:S01]  /*bb20*/  PRMT R7, R14, 0x3340, R1.reuse ;  /* 0x000033400e077816 */ /* 0x100fe20000000001 */
[----:B------:R-:W-:Y:S01]  /*bb30*/  FMUL R35, R0, R35 ;  /* 0x0000002300237220 */ /* 0x000fe20000400000 */
[----:B------:R-:W-:Y:S01]  /*bb40*/  PRMT R11, R28, 0x3340, R1 ;  /* 0x000033401c0b7816 */ /* 0x000fe20000000001 */
[----:B------:R-:W-:Y:S01]  /*bb50*/  IMAD.MOV.U32 R27, RZ, RZ, 0x3dc6b27f ;  /* 0x3dc6b27fff1b7424 */ /* 0x000fe200078e00ff */
[----:B------:R-:W-:-:S02]  /*bb60*/  PRMT R2, R21, 0x3340, R40 ;  /* 0x0000334015027816 */ /* 0x000fc40000000028 */
[----:B------:R-:W-:Y:S02]  /*bb70*/  PRMT R4, R20, 0x3340, R23 ;  /* 0x0000334014047816 */ /* 0x000fe40000000017 */
[----:B------:R-:W-:Y:S02]  /*bb80*/  PRMT R5, R12, 0x3340, R1 ;  /* 0x000033400c057816 */ /* 0x000fe40000000001 */
[----:B------:R-:W-:Y:S02]  /*bb90*/  PRMT R0, R15, 0x3340, R8 ;  /* 0x000033400f007816 */ /* 0x000fe40000000008 */
[----:B------:R-:W-:Y:S02]  /*bba0*/  F2FP.SATFINITE.E4M3.F32.PACK_AB_MERGE_C R16, R17, R16, RZ ;  /* 0x000000101110723e */ /* 0x000fe400048070ff */
[----:B------:R-:W-:Y:S02]  /*bbb0*/  PRMT R13, R2, 0x5410, R7 ;  /* 0x00005410020d7816 */ /* 0x000fe40000000007 */
[----:B------:R-:W-:-:S02]  /*bbc0*/  PRMT R17, R4, 0x5410, R11 ;  /* 0x0000541004117816 */ /* 0x000fc4000000000b */
[----:B------:R-:W-:Y:S02]  /*bbd0*/  LOP3.LUT R22, R22, 0xffff, RZ, 0xc0, !PT ;  /* 0x0000ffff16167812 */ /* 0x000fe400078ec0ff */
[----:B------:R-:W-:Y:S02]  /*bbe0*/  LOP3.LUT R25, R26, 0xffff, RZ, 0xc0, !PT ;  /* 0x0000ffff1a197812 */ /* 0x000fe400078ec0ff */
[----:B------:R-:W-:Y:S02]  /*bbf0*/  LOP3.LUT R30, R30, 0xffff, RZ, 0xc0, !PT ;  /* 0x0000ffff1e1e7812 */ /* 0x000fe400078ec0ff */
[----:B------:R-:W-:Y:S02]  /*bc00*/  SHF.R.U32.HI R2, RZ, 0x8, R15 ;  /* 0x00000008ff027819 */ /* 0x000fe4000001160f */
[----:B------:R-:W-:Y:S02]  /*bc10*/  SHF.R.U32.HI R4, RZ, 0x8, R8 ;  /* 0x00000008ff047819 */ /* 0x000fe40000011608 */
[----:B------:R-:W-:Y:S01]  /*bc20*/  PRMT R9, R0, 0x5410, R5 ;  /* 0x0000541000097816 */ /* 0x000fe20000000005 */
[----:B------:R-:W-:Y:S01]  /*bc30*/  VIADD R0, R45, 0xc0cafb0d ;  /* 0xc0cafb0d2d007836 */ /* 0x000fe20000000000 */
[----:B------:R-:W-:-:S02]  /*bc40*/  PRMT R11, R30, 0x3340, R1 ;  /* 0x000033401e0b7816 */ /* 0x000fc40000000001 */
[----:B------:R-:W-:Y:S02]  /*bc50*/  PRMT R6, R22, 0x3340, R25 ;  /* 0x0000334016067816 */ /* 0x000fe40000000019 */
[----:B------:R-:W-:Y:S02]  /*bc60*/  LOP3.LUT R7, R2, 0xffff, RZ, 0xc0, !PT ;  /* 0x0000ffff02077812 */ /* 0x000fe400078ec0ff */
[----:B------:R-:W-:Y:S02]  /*bc70*/  LOP3.LUT R4, R4, 0xffff, RZ, 0xc0, !PT ;  /* 0x0000ffff04047812 */ /* 0x000fe400078ec0ff */
[----:B------:R-:W-:Y:S02]  /*bc80*/  F2FP.SATFINITE.E4M3.F32.PACK_AB_MERGE_C R18, R19, R18, RZ ;  /* 0x000000121312723e */ /* 0x000fe400048070ff */
[----:B------:R-:W-:Y:S02]  /*bc90*/  PRMT R19, R6, 0x5410, R11 ;  /* 0x0000541006137816 */ /* 0x000fe4000000000b */
[----:B------:R-:W-:-:S02]  /*bca0*/  LOP3.LUT R2, R0, 0xff800000, RZ, 0xc0, !PT ;  /* 0xff80000000027812 */ /* 0x000fc400078ec0ff */
[----:B------:R-:W-:Y:S02]  /*bcb0*/  SHF.R.U32.HI R5, RZ, 0x8, R12 ;  /* 0x00000008ff057819 */ /* 0x000fe4000001160c */
[----:B------:R-:W-:Y:S01]  /*bcc0*/  PRMT R10, R7, 0x3340, R4 ;  /* 0x00003340070a7816 */ /* 0x000fe20000000004 */
[----:B------:R-:W-:Y:S01]  /*bcd0*/  IMAD.IADD R0, R45, 0x1, -R2 ;  /* 0x000000012d007824 */ /* 0x000fe200078e0a02 */
[----:B------:R-:W-:Y:S02]  /*bce0*/  SHF.R.U32.HI R6, RZ, 0x8, R14 ;  /* 0x00000008ff067819 */ /* 0x000fe4000001160e */
[----:B------:R-:W-:Y:S02]  /*bcf0*/  SHF.R.U32.HI R7, RZ, 0x8, R20 ;  /* 0x00000008ff077819 */ /* 0x000fe40000011614 */
[----:B------:R-:W-:Y:S02]  /*bd00*/  SHF.R.U32.HI R8, RZ, 0x8, R23 ;  /* 0x00000008ff087819 */ /* 0x000fe40000011617 */
[----:B------:R-:W-:-:S02]  /*bd10*/  SHF.R.U32.HI R4, RZ, 0x8, R21 ;  /* 0x00000008ff047819 */ /* 0x000fc40000011615 */
[----:B------:R-:W-:Y:S02]  /*bd20*/  LOP3.LUT R5, R5, 0xffff, RZ, 0xc0, !PT ;  /* 0x0000ffff05057812 */ /* 0x000fe400078ec0ff */
[----:B------:R-:W-:Y:S02]  /*bd30*/  LOP3.LUT R6, R6, 0xffff, RZ, 0xc0, !PT ;  /* 0x0000ffff06067812 */ /* 0x000fe400078ec0ff */
[----:B------:R-:W-:Y:S02]  /*bd40*/  LOP3.LUT R7, R7, 0xffff, RZ, 0xc0, !PT ;  /* 0x0000ffff07077812 */ /* 0x000fe400078ec0ff */
[----:B------:R-:W-:Y:S02]  /*bd50*/  LOP3.LUT R8, R8, 0xffff, RZ, 0xc0, !PT ;  /* 0x0000ffff08087812 */ /* 0x000fe400078ec0ff */
[----:B------:R-:W-:Y:S01]  /*bd60*/  LOP3.LUT R12, R4, 0xffff, RZ, 0xc0, !PT ;  /* 0x0000ffff040c7812 */ /* 0x000fe200078ec0ff */
[----:B------:R-:W-:Y:S01]  /*bd70*/  FADD R4, R0, -1 ;  /* 0xbf80000000047421 */ /* 0x000fe20000000000 */
[----:B------:R-:W-:-:S02]  /*bd80*/  PRMT R11, R5, 0x3340, R36 ;  /* 0x00003340050b7816 */ /* 0x000fc40000000024 */
[----:B------:R-:W-:Y:S02]  /*bd90*/  PRMT R15, R6, 0x3340, R1 ;  /* 0x00003340060f7816 */ /* 0x000fe40000000001 */
[----:B------:R-:W-:Y:S02]  /*bda0*/  SHF.R.U32.HI R5, RZ, 0x8, R40 ;  /* 0x00000008ff057819 */ /* 0x000fe40000011628 */
[----:B------:R-:W-:Y:S02]  /*bdb0*/  PRMT R14, R7, 0x3340, R8 ;  /* 0x00003340070e7816 */ /* 0x000fe40000000008 */
[----:B------:R-:W-:Y:S02]  /*bdc0*/  SHF.R.U32.HI R6, RZ, 0x8, R25 ;  /* 0x00000008ff067819 */ /* 0x000fe40000011619 */
[----:B------:R-:W-:Y:S02]  /*bdd0*/  SHF.R.U32.HI R0, RZ, 0x8, R22 ;  /* 0x00000008ff007819 */ /* 0x000fe40000011616 */
[----:B------:R-:W-:-:S02]  /*bde0*/  SHF.R.U32.HI R7, RZ, 0x8, R28 ;  /* 0x00000008ff077819 */ /* 0x000fc4000001161c */
[----:B------:R-:W-:Y:S02]  /*bdf0*/  SHF.R.U32.HI R8, RZ, 0x8, R30 ;  /* 0x00000008ff087819 */ /* 0x000fe4000001161e */
[----:B------:R-:W-:Y:S02]  /*be00*/  LOP3.LUT R5, R5, 0xffff, RZ, 0xc0, !PT ;  /* 0x0000ffff05057812 */ /* 0x000fe400078ec0ff */
[----:B------:R-:W-:Y:S02]  /*be10*/  LOP3.LUT R6, R6, 0xffff, RZ, 0xc0, !PT ;  /* 0x0000ffff06067812 */ /* 0x000fe400078ec0ff */
[----:B------:R-:W-:Y:S02]  /*be20*/  LOP3.LUT R21, R0, 0xffff, RZ, 0xc0, !PT ;  /* 0x0000ffff00157812 */ /* 0x000fe400078ec0ff */
[----:B------:R-:W-:Y:S02]  /*be30*/  LOP3.LUT R7, R7, 0xffff, RZ, 0xc0, !PT ;  /* 0x0000ffff07077812 */ /* 0x000fe400078ec0ff */
[----:B------:R-:W-:-:S02]  /*be40*/  LOP3.LUT R8, R8, 0xffff, RZ, 0xc0, !PT ;  /* 0x0000ffff08087812 */ /* 0x000fc400078ec0ff */
[----:B------:R-:W-:Y:S01]  /*be50*/  PRMT R12, R12, 0x3340, R5 ;  /* 0x000033400c0c7816 */ /* 0x000fe20000000005 */
[C---:B------:R-:W-:Y:S01]  /*be60*/  FFMA.FTZ R5, R4.reuse, R27, -0.16845393180847167969 ;  /* 0xbe2c7f3004057423 */ /* 0x040fe2000001001b */
[----:B------:R-:W-:Y:S02]  /*be70*/  PRMT R6, R21, 0x3340, R6 ;  /* 0x0000334015067816 */ /* 0x000fe40000000006 */
[----:B------:R-:W-:Y:S01]  /*be80*/  F2FP.SATFINITE.E4M3.F32.PACK_AB_MERGE_C R32, R33, R32, RZ ;  /* 0x000000202120723e */ /* 0x000fe200048070ff */
[C---:B------:R-:W-:Y:S01]  /*be90*/  FFMA.FTZ R5, R4.reuse, R5, 0.1716887056827545166 ;  /* 0x3e2fcf2a04057423 */ /* 0x040fe20000010005 */
[----:B------:R-:W-:Y:S02]  /*bea0*/  F2FP.SATFINITE.E4M3.F32.PACK_AB_MERGE_C R34, R35, R34, RZ ;  /* 0x000000222322723e */ /* 0x000fe400048070ff */
[----:B------:R-:W-:Y:S01]  /*beb0*/  PRMT R7, R7, 0x3340, R36 ;  /* 0x0000334007077816 */ /* 0x000fe20000000024 */
[----:B------:R-:W-:Y:S01]  /*bec0*/  FFMA.FTZ R5, R4, R5, -0.17900948226451873779 ;  /* 0xbe374e4304057423 */ /* 0x000fe20000010005 */
[----:B------:R-:W-:-:S02]  /*bed0*/  PRMT R21, R8, 0x3340, R1 ;  /* 0x0000334008157816 */ /* 0x000fc40000000001 */
[----:B------:R-:W-:Y:S01]  /*bee0*/  LOP3.LUT R16, R16, 0xffff, RZ, 0xc0, !PT ;  /* 0x0000ffff10107812 */ /* 0x000fe200078ec0ff */
[----:B------:R-:W-:Y:S01]  /*bef0*/  FFMA.FTZ R5, R4, R5, 0.20512372255325317383 ;  /* 0x3e520bf404057423 */ /* 0x000fe20000010005 */
[----:B------:R-:W-:Y:S02]  /*bf00*/  PRMT R11, R10, 0x5410, R11 ;  /* 0x000054100a0b7816 */ /* 0x000fe4000000000b */
[----:B------:R-:W-:Y:S01]  /*bf10*/  PRMT R15, R12, 0x5410, R15 ;  /* 0x000054100c0f7816 */ /* 0x000fe2000000000f */
[----:B------:R-:W-:Y:S01]  /*bf20*/  FFMA.FTZ R5, R4, R5, -0.24046532809734344482 ;  /* 0xbe763c8b04057423 */ /* 0x000fe20000010005 */
[----:B------:R-:W-:Y:S02]  /*bf30*/  LOP3.LUT R18, R18, 0xffff, RZ, 0xc0, !PT ;  /* 0x0000ffff12127812 */ /* 0x000fe400078ec0ff */
[----:B------:R-:W-:Y:S01]  /*bf40*/  PRMT R7, R14, 0x5410, R7 ;  /* 0x000054100e077816 */ /* 0x000fe20000000007 */
[----:B------:R-:W-:Y:S01]  /*bf50*/  FFMA.FTZ R5, R4, R5, 0.28857114911079406738 ;  /* 0x3e93bf9904057423 */ /* 0x000fe20000010005 */
[----:B------:R-:W-:-:S02]  /*bf60*/  PRMT R21, R6, 0x5410, R21 ;  /* 0x0000541006157816 */ /* 0x000fc40000000015 */
[----:B------:R-:W-:Y:S01]  /*bf70*/  LOP3.LUT R32, R32, 0xffff, RZ, 0xc0, !PT ;  /* 0x0000ffff20207812 */ /* 0x000fe200078ec0ff */
[----:B------:R-:W-:Y:S01]  /*bf80*/  FFMA.FTZ R5, R4, R5, -0.36067417263984680176 ;  /* 0xbeb8aa4904057423 */ /* 0x000fe20000010005 */
[----:B------:R-:W-:Y:S02]  /*bf90*/  LOP3.LUT R34, R34, 0xffff, RZ, 0xc0, !PT ;  /* 0x0000ffff22227812 */ /* 0x000fe400078ec0ff */
[--C-:B------:R-:W-:Y:S01]  /*bfa0*/  PRMT R8, R9, 0x4210, R16.reuse ;  /* 0x0000421009087816 */ /* 0x100fe20000000010 */
[C---:B------:R-:W-:Y:S01]  /*bfb0*/  FFMA.FTZ R5, R4.reuse, R5, 0.48089820146560668945 ;  /* 0x3ef6384a04057423 */ /* 0x040fe20000010005 */
[----:B------:R-:W-:Y:S02]  /*bfc0*/  PRMT R9, R11, 0x5210, R16 ;  /* 0x000052100b097816 */ /* 0x000fe40000000010 */
[--C-:B------:R-:W-:Y:S01]  /*bfd0*/  PRMT R10, R13, 0x4210, R18.reuse ;  /* 0x000042100d0a7816 */ /* 0x100fe20000000012 */
[----:B------:R-:W-:Y:S01]  /*bfe0*/  FFMA.FTZ R5, R4, R5, -0.72134751081466674805 ;  /* 0xbf38aa3b04057423 */ /* 0x000fe20000010005 */
[----:B------:R-:W-:-:S02]  /*bff0*/  PRMT R11, R15, 0x5210, R18 ;  /* 0x000052100f0b7816 */ /* 0x000fc40000000012 */
[--C-:B------:R-:W-:Y:S02]  /*c000*/  PRMT R12, R17, 0x4210, R32.reuse ;  /* 0x00004210110c7816 */ /* 0x100fe40000000020 */
[----:B------:R-:W-:Y:S01]  /*c010*/  PRMT R13, R7, 0x5210, R32 ;  /* 0x00005210070d7816 */ /* 0x000fe20000000020 */
[----:B--2---:R0:W-:Y:S01]  /*c020*/  STSM.16.M88.4 [R37], R8 ;  /* 0x0000000825007844 */ /* 0x0041e20000000200 */
[--C-:B------:R-:W-:Y:S01]  /*c030*/  PRMT R14, R19, 0x4210, R34.reuse ;  /* 0x00004210130e7816 */ /* 0x100fe20000000022 */
[C---:B------:R-:W-:Y:S01]  /*c040*/  FMUL R7, R4.reuse, R5 ;  /* 0x0000000504077220 */ /* 0x040fe20000400000 */
[----:B------:R-:W-:Y:S02]  /*c050*/  PRMT R15, R21, 0x5210, R34 ;  /* 0x00005210150f7816 */ /* 0x000fe40000000022 */
[----:B------:R-:W-:Y:S01]  /*c060*/  ISETP.GE.U32.AND P0, PT, R45, 0x7f800000, PT ;  /* 0x7f8000002d00780c */ /* 0x000fe20003f06070 */
[C---:B------:R-:W-:Y:S01]  /*c070*/  FMUL R7, R4.reuse, R7 ;  /* 0x0000000704077220 */ /* 0x040fe20000400000 */
[----:B------:R-:W-:Y:S01]  /*c080*/  I2FP.F32.S32 R5, R2 ;  /* 0x0000000200057245 */ /* 0x000fe20000201400 */
[----:B------:R-:W-:Y:S01]  /*c090*/  STSM.16.M88.4 [R37+0x400], R12 ;  /* 0x0004000c25007844 */ /* 0x000fe20000000200 */
[----:B------:R-:W-:Y:S01]  /*c0a0*/  SHF.R.U32.HI R2, RZ, 0x2, R62 ;  /* 0x00000002ff027819 */ /* 0x000fe2000001163e */
[----:B------:R-:W-:Y:S01]  /*c0b0*/  FFMA.FTZ R7, R4, 1.4426950216293334961, R7 ;  /* 0x3fb8aa3b04077823 */ /* 0x000fe20000010007 */
[----:B------:R-:W-:Y:S01]  /*c0c0*/  FSEL R0, RZ, -23, P2 ;  /* 0xc1b80000ff007808 */ /* 0x000fe20001000000 */
[----:B------:R-:W-:Y:S01]  /*c0d0*/  BAR.SYNC.DEFER_BLOCKING 0x0 ;  /* 0x0000000000007b1d */ /* 0x000fe20000010000 */
[----:B------:R-:W-:-:S03]  /*c0e0*/  LOP3.LUT R2, R2, 0x38, RZ, 0xc0, !PT ;  /* 0x0000003802027812 */ /* 0x000fc600078ec0ff */
[----:B------:R-:W-:Y:S01]  /*c0f0*/  FFMA.FTZ R0, R5, 1.1920928955078125e-07, R0 ;  /* 0x3400000005007823 */ /* 0x000fe20000010000 */
[--C-:B------:R-:W-:Y:S01]  /*c100*/  LOP3.LUT R56, R2, 0x1f, R62.reuse, 0xf8, !PT ;  /* 0x0000001f02387812 */ /* 0x100fe200078ef83e */
[----:B------:R-:W-:Y:S01]  /*c110*/  @P0 IMAD.MOV.U32 R4, RZ, RZ, 0x7f800000 ;  /* 0x7f800000ff040424 */ /* 0x000fe200078e00ff */
[----:B0-----:R-:W-:Y:S01]  /*c120*/  SHF.R.U32.HI R9, RZ, 0x6, R62 ;  /* 0x00000006ff097819 */ /* 0x001fe2000001163e */
[----:B------:R-:W-:Y:S01]  /*c130*/  FADD R0, R0, R7 ;  /* 0x0000000700007221 */ /* 0x000fe20000000000 */
[----:B------:R-:W-:Y:S02]  /*c140*/  IMAD R5, R60, UR5, RZ ;  /* 0x000000053c057c24 */ /* 0x000fe4000f8e02ff */
[----:B------:R-:W-:Y:S01]  /*c150*/  @P0 FFMA.FTZ R0, R45, R4, +INF ;  /* 0x7f8000002d000423 */ /* 0x000fe20000010004 */
[----:B------:R-:W-:Y:S01]  /*c160*/  SGXT.U32 R9, R9, 0x2 ;  /* 0x000000020909781a */ /* 0x000fe20000000000 */
[C---:B------:R-:W-:Y:S01]  /*c170*/  IMAD.SHL.U32 R2, R56.reuse, 0x8, RZ ;  /* 0x0000000838027824 */ /* 0x040fe200078e00ff */
[----:B------:R-:W-:Y:S01]  /*c180*/  USHF.R.S32.HI UR5, URZ, 0x1f, UR4 ;  /* 0x0000001fff057899 */ /* 0x000fe20008011404 */
[----:B------:R-:W-:Y:S01]  /*c190*/  IMAD.SHL.U32 R56, R56, 0x10, RZ ;  /* 0x0000001038387824 */ /* 0x000fe200078e00ff */
[----:B------:R-:W-:Y:S01]  /*c1a0*/  FSEL R0, R0, -INF , P1 ;  /* 0xff80000000007808 */ /* 0x000fe20000800000 */
[----:B---3--:R-:W-:Y:S01]  /*c1b0*/  IMAD R4, R9, R44, RZ ;  /* 0x0000002c09047224 */ /* 0x008fe200078e02ff */
[----:B------:R-:W-:-:S02]  /*c1c0*/  LOP3.LUT R7, R2, 0xc0, RZ, 0xc0, !PT ;  /* 0x000000c002077812 */ /* 0x000fc400078ec0ff */
[----:B----4-:R-:W-:Y:S01]  /*c1d0*/  IADD3 R52, P0, P1, R5, UR4, R52 ;  /* 0x0000000405347c10 */ /* 0x010fe2000f91e034 */
[----:B------:R-:W-:Y:S01]  /*c1e0*/  FFMA R0, R0, 0.69314718246459960938, R3 ;  /* 0x3f31721800007823 */ /* 0x000fe20000000003 */
[----:B------:R-:W-:Y:S01]  /*c1f0*/  SHF.R.S32.HI R2, RZ, 0x1f, R5 ;  /* 0x0000001fff027819 */ /* 0x000fe20000011405 */
[----:B------:R-:W-:Y:S01]  /*c200*/  IMAD R5, R44, 0x4, R4 ;  /* 0x000000042c057824 */ /* 0x000fe200078e0204 */
[----:B------:R-:W-:Y:S01]  /*c210*/  IADD3 R111, PT, PT, R7, UR14, R38 ;  /* 0x0000000e076f7c10 */ /* 0x000fe2000fffe026 */
[----:B------:R-:W0:Y:S01]  /*c220*/  LDSM.16.M88.4 R12, [R39+0x800] ;  /* 0x00080000270c783b */ /* 0x000e220000000200 */
[----:B------:R-:W-:Y:S01]  /*c230*/  IADD3.X R58, PT, PT, R2, UR5, R53, P0, P1 ;  /* 0x00000005023a7c10 */ /* 0x000fe200087e2435 */
[----:B------:R-:W-:Y:S01]  /*c240*/  IMAD R7, R44, 0x4, R5 ;  /* 0x000000042c077824 */ /* 0x000fe200078e0205 */
[----:B------:R-:W-:Y:S01]  /*c250*/  IADD3 R2, P0, PT, R4, R52, RZ ;  /* 0x0000003404027210 */ /* 0x000fe20007f1e0ff */
[----:B------:R-:W1:Y:S01]  /*c260*/  LDSM.16.M88.4 R16, [R39] ;  /* 0x000000002710783b */ /* 0x000e620000000200 */
[----:B------:R-:W-:Y:S01]  /*c270*/  LEA.HI R9, R62, 0xc, RZ, 0x1a ;  /* 0x0000000c3e097811 */ /* 0x000fe200078fd0ff */
[----:B------:R-:W2:Y:S01]  /*c280*/  LDCU UR4, c[0x0][0x3ec] ;  /* 0x00007d80ff0477ac */ /* 0x000ea20008000800 */
[----:B------:R-:W-:-:S02]  /*c290*/  LEA.HI.X.SX32 R3, R4, R58, 0x1, P0 ;  /* 0x0000003a04037211 */ /* 0x000fc400000f0eff */
[----:B------:R-:W-:Y:S01]  /*c2a0*/  IADD3 R4, P0, PT, R5, R52, RZ ;  /* 0x0000003405047210 */ /* 0x000fe20007f1e0ff */
[----:B------:R-:W-:Y:S01]  /*c2b0*/  IMAD R9, R9, R44, RZ ;  /* 0x0000002c09097224 */ /* 0x000fe200078e02ff */
[----:B------:R-:W-:Y:S02]  /*c2c0*/  IADD3 R6, P1, PT, R7, R52, RZ ;  /* 0x0000003407067210 */ /* 0x000fe40007f3e0ff */
[----:B------:R-:W-:Y:S02]  /*c2d0*/  LEA.HI.X.SX32 R5, R5, R58, 0x1, P0 ;  /* 0x0000003a05057211 */ /* 0x000fe400000f0eff */
[C---:B------:R-:W-:Y:S02]  /*c2e0*/  IADD3 R8, P2, PT, R9.reuse, R52, RZ ;  /* 0x0000003409087210 */ /* 0x040fe40007f5e0ff */
[----:B------:R-:W-:Y:S02]  /*c2f0*/  LOP3.LUT R56, R56, 0xf0, RZ, 0xc0, !PT ;  /* 0x000000f038387812 */ /* 0x000fe400078ec0ff */
[----:B------:R-:W-:Y:S01]  /*c300*/  LEA.HI.X.SX32 R9, R9, R58, 0x1, P2 ;  /* 0x0000003a09097211 */ /* 0x000fe200010f0eff */
[----:B--2---:R-:W-:-:S04]  /*c310*/  UIMAD UR4, UR15, UR4, URZ ;  /* 0x000000040f0472a4 */ /* 0x004fc8000f8e02ff */
[----:B------:R-:W-:Y:S02]  /*c320*/  USHF.L.U32 UR6, UR4, 0x2, URZ ;  /* 0x0000000204067899 */ /* 0x000fe400080006ff */
[----:B------:R-:W-:Y:S01]  /*c330*/  UIMAD.WIDE UR4, UR4, 0x4, URZ ;  /* 0x00000004040478a5 */ /* 0x000fe2000f8e02ff */
[C---:B0-----:R-:W-:Y:S02]  /*c340*/  PRMT R79, R12.reuse, 0x7770, RZ ;  /* 0x000077700c4f7816 */ /* 0x041fe400000000ff */
[C---:B------:R-:W-:Y:S02]  /*c350*/  PRMT R81, R12.reuse, 0x7771, RZ ;  /* 0x000077710c517816 */ /* 0x040fe400000000ff */
[C---:B------:R-:W-:Y:S02]  /*c360*/  PRMT R83, R12.reuse, 0x7772, RZ ;  /* 0x000077720c537816 */ /* 0x040fe400000000ff */
[----:B------:R-:W-:Y:S01]  /*c370*/  PRMT R85, R12, 0x7773, RZ ;  /* 0x000077730c557816 */ /* 0x000fe200000000ff */
[----:B------:R-:W-:Y:S01]  /*c380*/  IMAD R12, R44, 0x8, R7 ;  /* 0x000000082c0c7824 */ /* 0x000fe200078e0207 */
[----:B-1----:R-:W-:-:S02]  /*c390*/  PRMT R21, R16, 0x7770, RZ ;  /* 0x0000777010157816 */ /* 0x002fc400000000ff */
[----:B------:R-:W-:Y:S02]  /*c3a0*/  PRMT R23, R16, 0x7771, RZ ;  /* 0x0000777110177816 */ /* 0x000fe400000000ff */
[----:B------:R-:W-:Y:S01]  /*c3b0*/  IADD3 R10, P0, PT, R12, R52, RZ ;  /* 0x000000340c0a7210 */ /* 0x000fe20007f1e0ff */
[----:B------:R-:W-:Y:S01]  /*c3c0*/  STG.E.U8 desc[UR34][R2.64], R21 ;  /* 0x0000001502007986 */ /* 0x000fe2000c101122 */
[----:B------:R-:W-:Y:S02]  /*c3d0*/  PRMT R25, R16, 0x7772, RZ ;  /* 0x0000777210197816 */ /* 0x000fe400000000ff */
[-C--:B------:R-:W-:Y:S01]  /*c3e0*/  LEA.HI.X.SX32 R11, R12, R58.reuse, 0x1, P0 ;  /* 0x0000003a0c0b7211 */ /* 0x080fe200000f0eff */
[----:B------:R-:W-:Y:S01]  /*c3f0*/  IMAD R12, R44, 0x4, R12 ;  /* 0x000000042c0c7824 */ /* 0x000fe200078e020c */
[----:B------:R-:W-:Y:S01]  /*c400*/  LEA.HI.X.SX32 R7, R7, R58, 0x1, P1 ;  /* 0x0000003a07077211 */ /* 0x000fe200008f0eff */
[----:B------:R0:W-:Y:S01]  /*c410*/  STG.E.U8 desc[UR34][R4.64], R23 ;  /* 0x0000001704007986 */ /* 0x0001e2000c101122 */
[----:B------:R-:W-:-:S02]  /*c420*/  PRMT R27, R16, 0x7773, RZ ;  /* 0x00007773101b7816 */ /* 0x000fc400000000ff */
[----:B------:R-:W-:Y:S01]  /*c430*/  PRMT R29, R17, 0x7770, RZ ;  /* 0x00007770111d7816 */ /* 0x000fe200000000ff */
[----:B------:R-:W-:Y:S01]  /*c440*/  STG.E.U8 desc[UR34][R6.64], R25 ;  /* 0x0000001906007986 */ /* 0x000fe2000c101122 */
[C---:B------:R-:W-:Y:S02]  /*c450*/  PRMT R87, R13.reuse, 0x7770, RZ ;  /* 0x000077700d577816 */ /* 0x040fe400000000ff */
[C---:B------:R-:W-:Y:S01]  /*c460*/  PRMT R89, R13.reuse, 0x7771, RZ ;  /* 0x000077710d597816 */ /* 0x040fe200000000ff */
[----:B------:R1:W-:Y:S01]  /*c470*/  STG.E.U8 desc[UR34][R8.64], R27 ;  /* 0x0000001b08007986 */ /* 0x0003e2000c101122 */
[C---:B------:R-:W-:Y:S02]  /*c480*/  PRMT R91, R13.reuse, 0x7772, RZ ;  /* 0x000077720d5b7816 */ /* 0x040fe400000000ff */
[----:B------:R-:W-:Y:S01]  /*c490*/  PRMT R93, R13, 0x7773, RZ ;  /* 0x000077730d5d7816 */ /* 0x000fe200000000ff */
[----:B0-----:R-:W-:Y:S01]  /*c4a0*/  IMAD R5, R44, 0x4, R12 ;  /* 0x000000042c057824 */ /* 0x001fe200078e020c */
[----:B------:R-:W-:Y:S01]  /*c4b0*/  LEA.HI R13, R62, 0x1c, RZ, 0x1a ;  /* 0x0000001c3e0d7811 */ /* 0x000fe200078fd0ff */
[----:B------:R0:W-:Y:S01]  /*c4c0*/  STG.E.U8 desc[UR34][R10.64], R29 ;  /* 0x0000001d0a007986 */ /* 0x0001e2000c101122 */
[----:B------:R-:W-:-:S02]  /*c4d0*/  PRMT R57, R17, 0x7771, RZ ;  /* 0x0000777111397816 */ /* 0x000fc400000000ff */
[----:B------:R-:W-:Y:S01]  /*c4e0*/  PRMT R59, R17, 0x7772, RZ ;  /* 0x00007772113b7816 */ /* 0x000fe200000000ff */
[-C--:B------:R-:W-:Y:S01]  /*c4f0*/  IMAD R2, R13, R44.reuse, RZ ;  /* 0x0000002c0d027224 */ /* 0x080fe200078e02ff */
[----:B------:R-:W-:Y:S01]  /*c500*/  PRMT R61, R17, 0x7773, RZ ;  /* 0x00007773113d7816 */ /* 0x000fe200000000ff */
[----:B-1----:R-:W-:Y:S01]  /*c510*/  IMAD R9, R44, 0x8, R5 ;  /* 0x000000082c097824 */ /* 0x002fe200078e0205 */
[----:B------:R-:W-:Y:S02]  /*c520*/  LEA.HI R17, R62, 0x3c, RZ, 0x1a ;  /* 0x0000003c3e117811 */ /* 0x000fe400078fd0ff */
[C---:B------:R-:W-:Y:S02]  /*c530*/  PRMT R71, R19.reuse, 0x7770, RZ ;  /* 0x0000777013477816 */ /* 0x040fe400000000ff */
[C---:B------:R-:W-:Y:S01]  /*c540*/  PRMT R73, R19.reuse, 0x7771, RZ ;  /* 0x0000777113497816 */ /* 0x040fe200000000ff */
[C---:B0-----:R-:W-:Y:S01]  /*c550*/  IMAD R11, R44.reuse, 0x4, R9 ;  /* 0x000000042c0b7824 */ /* 0x041fe200078e0209 */
[----:B------:R-:W-:Y:S01]  /*c560*/  PRMT R75, R19, 0x7772, RZ ;  /* 0x00007772134b7816 */ /* 0x000fe200000000ff */
[----:B------:R-:W-:Y:S01]  /*c570*/  IMAD R4, R17, R44, RZ ;  /* 0x0000002c11047224 */ /* 0x000fe200078e02ff */
[----:B------:R-:W-:Y:S01]  /*c580*/  PRMT R77, R19, 0x7773, RZ ;  /* 0x00007773134d7816 */ /* 0x000fe200000000ff */
[----:B------:R-:W-:Y:S01]  /*c590*/  IMAD R13, R44, 0x4, R11 ;  /* 0x000000042c0d7824 */ /* 0x000fe200078e020b */
[----:B------:R-:W-:-:S02]  /*c5a0*/  LEA.HI R19, R62, 0x4c, RZ, 0x1a ;  /* 0x0000004c3e137811 */ /* 0x000fc400078fd0ff */
[----:B------:R-:W-:Y:S01]  /*c5b0*/  LEA.HI R21, R62, 0x5c, RZ, 0x1a ;  /* 0x0000005c3e157811 */ /* 0x000fe200078fd0ff */
[----:B------:R-:W-:Y:S01]  /*c5c0*/  IMAD R17, R44, 0x8, R13 ;  /* 0x000000082c117824 */ /* 0x000fe200078e020d */
[----:B------:R-:W-:Y:S01]  /*c5d0*/  LEA.HI R23, R62, 0x6c, RZ, 0x1a ;  /* 0x0000006c3e177811 */ /* 0x000fe200078fd0ff */
[-C--:B------:R-:W-:Y:S01]  /*c5e0*/  IMAD R8, R19, R44.reuse, RZ ;  /* 0x0000002c13087224 */ /* 0x080fe200078e02ff */
[C---:B------:R-:W-:Y:S01]  /*c5f0*/  PRMT R103, R15.reuse, 0x7770, RZ ;  /* 0x000077700f677816 */ /* 0x040fe200000000ff */
[C---:B------:R-:W-:Y:S01]  /*c600*/  IMAD R19, R44.reuse, 0x4, R17 ;  /* 0x000000042c137824 */ /* 0x040fe200078e0211 */
[----:B------:R-:W-:Y:S01]  /*c610*/  PRMT R105, R15, 0x7771, RZ ;  /* 0x000077710f697816 */ /* 0x000fe200000000ff */
[-C--:B------:R-:W-:Y:S01]  /*c620*/  IMAD R10, R21, R44.reuse, RZ ;  /* 0x0000002c150a7224 */ /* 0x080fe200078e02ff */
[C---:B------:R-:W-:Y:S01]  /*c630*/  PRMT R107, R15.reuse, 0x7772, RZ ;  /* 0x000077720f6b7816 */ /* 0x040fe200000000ff */
[----:B------:R-:W-:Y:S01]  /*c640*/  IMAD R21, R44, 0x4, R19 ;  /* 0x000000042c157824 */ /* 0x000fe200078e0213 */
[----:B------:R-:W-:Y:S01]  /*c650*/  PRMT R109, R15, 0x7773, RZ ;  /* 0x000077730f6d7816 */ /* 0x000fe200000000ff */
[----:B------:R-:W-:Y:S01]  /*c660*/  IMAD R16, R23, R44, RZ ;  /* 0x0000002c17107224 */ /* 0x000fe200078e02ff */
[----:B------:R-:W-:Y:S01]  /*c670*/  LEA.HI R15, R62, 0x2c, RZ, 0x1a ;  /* 0x0000002c3e0f7811 */ /* 0x000fe200078fd0ff */
[----:B------:R-:W-:Y:S01]  /*c680*/  IMAD R25, R44, 0x8, R21 ;  /* 0x000000082c197824 */ /* 0x000fe200078e0215 */
[----:B------:R-:W-:-:S02]  /*c690*/  LEA.HI R7, R62, 0x7c, RZ, 0x1a ;  /* 0x0000007c3e077811 */ /* 0x000fc400078fd0ff */
[----:B------:R-:W-:Y:S01]  /*c6a0*/  PRMT R63, R18, 0x7770, RZ ;  /* 0x00007770123f7816 */ /* 0x000fe200000000ff */
[----:B------:R-:W-:Y:S01]  /*c6b0*/  IMAD R27, R44, 0x4, R25 ;  /* 0x000000042c1b7824 */ /* 0x000fe200078e0219 */
[C---:B------:R-:W-:Y:S01]  /*c6c0*/  PRMT R65, R18.reuse, 0x7771, RZ ;  /* 0x0000777112417816 */ /* 0x040fe200000000ff */
[-C--:B------:R-:W-:Y:S01]  /*c6d0*/  IMAD R3, R15, R44.reuse, RZ ;  /* 0x0000002c0f037224 */ /* 0x080fe200078e02ff */
[----:B------:R-:W-:Y:S01]  /*c6e0*/  PRMT R67, R18, 0x7772, RZ ;  /* 0x0000777212437816 */ /* 0x000fe200000000ff */
[----:B------:R-:W-:Y:S01]  /*c6f0*/  IMAD R29, R44, 0x4, R27 ;  /* 0x000000042c1d7824 */ /* 0x000fe200078e021b */
[----:B------:R-:W-:Y:S01]  /*c700*/  PRMT R69, R18, 0x7773, RZ ;  /* 0x0000777312457816 */ /* 0x000fe200000000ff */
[----:B------:R-:W-:Y:S01]  /*c710*/  IMAD R18, R7, R44, RZ ;  /* 0x0000002c07127224 */ /* 0x000fe200078e02ff */
[-C--:B------:R-:W-:Y:S01]  /*c720*/  IADD3 R6, P2, PT, R2, R52.reuse, RZ ;  /* 0x0000003402067210 */ /* 0x080fe20007f5e0ff */
[----:B------:R-:W-:Y:S01]  /*c730*/  IMAD R33, R44, 0x8, R29 ;  /* 0x000000082c217824 */ /* 0x000fe200078e021d */
[----:B------:R-:W-:-:S02]  /*c740*/  IADD3 R22, P4, PT, R4, R52, RZ ;  /* 0x0000003404167210 */ /* 0x000fc40007f9e0ff */
[-C--:B------:R-:W-:Y:S01]  /*c750*/  IADD3 R46, P0, PT, R16, R52.reuse, RZ ;  /* 0x00000034102e7210 */ /* 0x080fe20007f1e0ff */
[----:B------:R-:W-:Y:S01]  /*c760*/  IMAD R35, R44, 0x4, R33 ;  /* 0x000000042c237824 */ /* 0x000fe200078e0221 */
[C---:B------:R-:W-:Y:S02]  /*c770*/  PRMT R95, R14.reuse, 0x7770, RZ ;  /* 0x000077700e5f7816 */ /* 0x040fe400000000ff */
[----:B------:R-:W-:Y:S01]  /*c780*/  PRMT R97, R14, 0x7771, RZ ;  /* 0x000077710e617816 */ /* 0x000fe200000000ff */
[----:B------:R-:W-:Y:S01]  /*c790*/  IMAD R37, R44, 0x4, R35 ;  /* 0x000000042c257824 */ /* 0x000fe200078e0223 */
[C---:B------:R-:W-:Y:S02]  /*c7a0*/  PRMT R99, R14.reuse, 0x7772, RZ ;  /* 0x000077720e637816 */ /* 0x040fe400000000ff */
[----:B------:R-:W-:Y:S01]  /*c7b0*/  PRMT R101, R14, 0x7773, RZ ;  /* 0x000077730e657816 */ /* 0x000fe200000000ff */
[----:B------:R-:W-:Y:S01]  /*c7c0*/  IMAD R41, R44, 0x8, R37 ;  /* 0x000000082c297824 */ /* 0x000fe200078e0225 */
[----:B------:R-:W-:-:S02]  /*c7d0*/  IADD3 R14, P3, PT, R3, R52, RZ ;  /* 0x00000034030e7210 */ /* 0x000fc40007f7e0ff */
[-C--:B------:R-:W-:Y:S01]  /*c7e0*/  IADD3 R30, P5, PT, R8, R52.reuse, RZ ;  /* 0x00000034081e7210 */ /* 0x080fe20007fbe0ff */
[----:B------:R-:W-:Y:S01]  /*c7f0*/  IMAD R43, R44, 0x4, R41 ;  /* 0x000000042c2b7824 */ /* 0x000fe200078e0229 */
[----:B------:R-:W-:Y:S02]  /*c800*/  IADD3 R54, P1, PT, R18, R52, RZ ;  /* 0x0000003412367210 */ /* 0x000fe40007f3e0ff */
[----:B------:R-:W-:Y:S01]  /*c810*/  LEA.HI.X.SX32 R7, R2, R58, 0x1, P2 ;  /* 0x0000003a02077211 */ /* 0x000fe200010f0eff */
[----:B------:R-:W-:Y:S01]  /*c820*/  IMAD R45, R44, 0x4, R43 ;  /* 0x000000042c2d7824 */ /* 0x000fe200078e022b */
[-C--:B------:R-:W-:Y:S02]  /*c830*/  IADD3 R38, P6, PT, R10, R52.reuse, RZ ;  /* 0x000000340a267210 */ /* 0x080fe40007fde0ff */
[----:B------:R-:W-:Y:S01]  /*c840*/  IADD3 R2, P2, PT, R12, R52, RZ ;  /* 0x000000340c027210 */ /* 0x000fe20007f5e0ff */
[----:B------:R-:W-:Y:S01]  /*c850*/  IMAD R49, R44, 0x8, R45 ;  /* 0x000000082c317824 */ /* 0x000fe200078e022d */
[----:B------:R-:W-:-:S02]  /*c860*/  LEA.HI.X.SX32 R23, R4, R58, 0x1, P4 ;  /* 0x0000003a04177211 */ /* 0x000fc400020f0eff */
[----:B------:R-:W-:Y:S01]  /*c870*/  LEA.HI.X.SX32 R47, R16, R58, 0x1, P0 ;  /* 0x0000003a102f7211 */ /* 0x000fe200000f0eff */
[C---:B------:R-:W-:Y:S01]  /*c880*/  IMAD R51, R44.reuse, 0x4, R49 ;  /* 0x000000042c337824 */ /* 0x040fe200078e0231 */
[----:B------:R-:W-:Y:S02]  /*c890*/  IADD3 R4, P0, PT, R5, R52, RZ ;  /* 0x0000003405047210 */ /* 0x000fe40007f1e0ff */
[-C--:B------:R-:W-:Y:S01]  /*c8a0*/  LEA.HI.X.SX32 R15, R3, R58.reuse, 0x1, P3 ;  /* 0x0000003a030f7211 */ /* 0x080fe200018f0eff */
[----:B------:R-:W-:Y:S01]  /*c8b0*/  IMAD R53, R44, 0x4, R51 ;  /* 0x000000042c357824 */ /* 0x000fe200078e0233 */
[-C--:B------:R-:W-:Y:S02]  /*c8c0*/  LEA.HI.X.SX32 R31, R8, R58.reuse, 0x1, P5 ;  /* 0x0000003a081f7211 */ /* 0x080fe400028f0eff */
[-C--:B------:R-:W-:Y:S02]  /*c8d0*/  LEA.HI.X.SX32 R55, R18, R58.reuse, 0x1, P1 ;  /* 0x0000003a12377211 */ /* 0x080fe400008f0eff */
[----:B------:R-:W-:-:S02]  /*c8e0*/  LEA.HI.X.SX32 R39, R10, R58, 0x1, P6 ;  /* 0x0000003a0a277211 */ /* 0x000fc400030f0eff */
[----:B------:R-:W-:Y:S02]  /*c8f0*/  LEA.HI.X.SX32 R3, R12, R58, 0x1, P2 ;  /* 0x0000003a0c037211 */ /* 0x000fe400010f0eff */
[-C--:B------:R-:W-:Y:S02]  /*c900*/  IADD3 R8, P1, PT, R9, R52.reuse, RZ ;  /* 0x0000003409087210 */ /* 0x080fe40007f3e0ff */
[----:B------:R-:W-:Y:S01]  /*c910*/  IADD3 R10, P2, PT, R11, R52, RZ ;  /* 0x000000340b0a7210 */ /* 0x000fe20007f5e0ff */
[----:B------:R0:W-:Y:S01]  /*c920*/  STG.E.U8 desc[UR34][R2.64], R57 ;  /* 0x0000003902007986 */ /* 0x0001e2000c101122 */
[----:B------:R-:W-:Y:S02]  /*c930*/  LEA.HI.X.SX32 R5, R5, R58, 0x1, P0 ;  /* 0x0000003a05057211 */ /* 0x000fe400000f0eff */
[----:B------:R-:W-:Y:S02]  /*c940*/  IADD3 R12, P0, PT, R13, R52, RZ ;  /* 0x000000340d0c7210 */ /* 0x000fe40007f1e0ff */
[-C--:B------:R-:W-:Y:S01]  /*c950*/  LEA.HI.X.SX32 R9, R9, R58.reuse, 0x1, P1 ;  /* 0x0000003a09097211 */ /* 0x080fe200008f0eff */
[----:B------:R-:W-:Y:S01]  /*c960*/  STG.E.U8 desc[UR34][R4.64], R59 ;  /* 0x0000003b04007986 */ /* 0x000fe2000c101122 */
[----:B------:R-:W-:-:S02]  /*c970*/  LEA.HI.X.SX32 R11, R11, R58, 0x1, P2 ;  /* 0x0000003a0b0b7211 */ /* 0x000fc400010f0eff */
[-C--:B------:R-:W-:Y:S01]  /*c980*/  IADD3 R16, P1, PT, R17, R52.reuse, RZ ;  /* 0x0000003411107210 */ /* 0x080fe20007f3e0ff */
[----:B------:R1:W-:Y:S01]  /*c990*/  STG.E.U8 desc[UR34][R6.64], R61 ;  /* 0x0000003d06007986 */ /* 0x0003e2000c101122 */
[----:B------:R-:W-:Y:S01]  /*c9a0*/  IADD3 R18, P2, PT, R19, R52, RZ ;  /* 0x0000003413127210 */ /* 0x000fe20007f5e0ff */
[----:B0-----:R-:W-:Y:S01]  /*c9b0*/  IMAD.SHL.U32 R3, R60, 0x4, RZ ;  /* 0x000000043c037824 */ /* 0x001fe200078e00ff */
[----:B------:R-:W-:Y:S01]  /*c9c0*/  LEA.HI.X.SX32 R13, R13, R58, 0x1, P0 ;  /* 0x0000003a0d0d7211 */ /* 0x000fe200000f0eff */
[----:B------:R-:W-:Y:S01]  /*c9d0*/  STG.E.U8 desc[UR34][R8.64], R63 ;  /* 0x0000003f08007986 */ /* 0x000fe2000c101122 */
[----:B------:R-:W-:Y:S02]  /*c9e0*/  IADD3 R20, P0, PT, R21, R52, RZ ;  /* 0x0000003415147210 */ /* 0x000fe40007f1e0ff */
[-C--:B------:R-:W-:Y:S01]  /*c9f0*/  LEA.HI.X.SX32 R17, R17, R58.reuse, 0x1, P1 ;  /* 0x0000003a11117211 */ /* 0x080fe200008f0eff */
[----:B------:R-:W-:Y:S01]  /*ca00*/  STG.E.U8 desc[UR34][R10.64], R65 ;  /* 0x000000410a007986 */ /* 0x000fe2000c101122 */
[----:B------:R-:W-:-:S02]  /*ca10*/  LEA.HI.X.SX32 R19, R19, R58, 0x1, P2 ;  /* 0x0000003a13137211 */ /* 0x000fc400010f0eff */
[-C--:B------:R-:W-:Y:S01]  /*ca20*/  IADD3 R24, P1, PT, R25, R52.reuse, RZ ;  /* 0x0000003419187210 */ /* 0x080fe20007f3e0ff */
[----:B------:R-:W-:Y:S01]  /*ca30*/  STG.E.U8 desc[UR34][R12.64], R67 ;  /* 0x000000430c007986 */ /* 0x000fe2000c101122 */
[----:B------:R-:W-:Y:S01]  /*ca40*/  IADD3 R26, P2, PT, R27, R52, RZ ;  /* 0x000000341b1a7210 */ /* 0x000fe20007f5e0ff */
[----:B-1----:R-:W0:Y:S01]  /*ca50*/  LDC.64 R6, c[0x0][0x3a0] ;  /* 0x0000e800ff067b82 */ /* 0x002e220000000a00 */
        /* <DEDUP_REMOVED lines=8> */
[----:B------:R-:W-:Y:S02]  /*cae0*/  IADD3 R34, P2, PT, R35, R52, RZ ;  /* 0x0000003423227210 */ /* 0x000fe40007f5e0ff */
        /* <DEDUP_REMOVED lines=17> */
[-C--:B------:R-:W-:Y:S02]  /*cc00*/  IADD3 R50, P2, PT, R51, R52.reuse, RZ ;  /* 0x0000003433327210 */ /* 0x080fe40007f5e0ff */
[----:B------:R-:W-:Y:S01]  /*cc10*/  IADD3 R52, P3, PT, R53, R52, RZ ;  /* 0x0000003435347210 */ /* 0x000fe20007f7e0ff */
[----:B------:R-:W-:Y:S01]  /*cc20*/  STG.E.U8 desc[UR34][R32.64], R87 ;  /* 0x0000005720007986 */ /* 0x000fe2000c101122 */
[-C--:B------:R-:W-:Y:S02]  /*cc30*/  LEA.HI.X.SX32 R45, R45, R58.reuse, 0x1, P0 ;  /* 0x0000003a2d2d7211 */ /* 0x080fe400000f0eff */
[-C--:B------:R-:W-:Y:S01]  /*cc40*/  LEA.HI.X.SX32 R49, R49, R58.reuse, 0x1, P1 ;  /* 0x0000003a31317211 */ /* 0x080fe200008f0eff */
[----:B------:R-:W-:Y:S01]  /*cc50*/  STG.E.U8 desc[UR34][R34.64], R89 ;  /* 0x0000005922007986 */ /* 0x000fe2000c101122 */
[----:B------:R-:W-:-:S02]  /*cc60*/  LEA.HI.X.SX32 R51, R51, R58, 0x1, P2 ;  /* 0x0000003a33337211 */ /* 0x000fc400010f0eff */
[----:B------:R-:W-:Y:S01]  /*cc70*/  LEA.HI.X.SX32 R53, R53, R58, 0x1, P3 ;  /* 0x0000003a35357211 */ /* 0x000fe200018f0eff */
[----:B------:R-:W-:Y:S01]  /*cc80*/  STG.E.U8 desc[UR34][R36.64], R91 ;  /* 0x0000005b24007986 */ /* 0x000fe2000c101122 */
[----:B------:R-:W-:-:S03]  /*cc90*/  LOP3.LUT R2, R62, 0xff, RZ, 0xc0, !PT ;  /* 0x000000ff3e027812 */ /* 0x000fc600078ec0ff */
[----:B------:R-:W-:Y:S01]  /*cca0*/  STG.E.U8 desc[UR34][R38.64], R93 ;  /* 0x0000005d26007986 */ /* 0x000fe2000c101122 */
[----:B------:R-:W-:Y:S02]  /*ccb0*/  ISETP.GE.U32.AND P0, PT, R2, 0x40, PT ;  /* 0x000000400200780c */ /* 0x000fe40003f06070 */
[----:B0-----:R-:W-:Y:S01]  /*ccc0*/  IADD3 R2, P1, P2, R3, UR6, R6 ;  /* 0x0000000603027c10 */ /* 0x001fe2000fa3e006 */
[----:B------:R-:W-:Y:S04]  /*ccd0*/  STG.E.U8 desc[UR34][R40.64], R95 ;  /* 0x0000005f28007986 */ /* 0x000fe8000c101122 */
[----:B------:R-:W-:Y:S04]  /*cce0*/  STG.E.U8 desc[UR34][R42.64], R97 ;  /* 0x000000612a007986 */ /* 0x000fe8000c101122 */
[----:B------:R-:W-:Y:S04]  /*ccf0*/  STG.E.U8 desc[UR34][R44.64], R99 ;  /* 0x000000632c007986 */ /* 0x000fe8000c101122 */
[----:B------:R-:W-:Y:S04]  /*cd00*/  STG.E.U8 desc[UR34][R46.64], R101 ;  /* 0x000000652e007986 */ /* 0x000fe8000c101122 */
[----:B------:R-:W-:Y:S04]  /*cd10*/  STG.E.U8 desc[UR34][R48.64], R103 ;  /* 0x0000006730007986 */ /* 0x000fe8000c101122 */
[----:B------:R-:W-:Y:S04]  /*cd20*/  STG.E.U8 desc[UR34][R50.64], R105 ;  /* 0x0000006932007986 */ /* 0x000fe8000c101122 */
[----:B------:R-:W-:Y:S04]  /*cd30*/  STG.E.U8 desc[UR34][R52.64], R107 ;  /* 0x0000006b34007986 */ /* 0x000fe8000c101122 */
[----:B------:R-:W-:Y:S01]  /*cd40*/  STG.E.U8 desc[UR34][R54.64], R109 ;  /* 0x0000006d36007986 */ /* 0x000fe2000c101122 */
[----:B------:R-:W-:Y:S06]  /*cd50*/  BAR.SYNC.DEFER_BLOCKING 0x0 ;  /* 0x0000000000007b1d */ /* 0x000fec0000010000 */
[----:B------:R0:W-:Y:S02]  /*cd60*/  STSM.16.M88 [R111], R0 ;  /* 0x000000006f007844 */ /* 0x0001e40000000000 */
[----:B------:R-:W-:Y:S01]  /*cd70*/  BAR.SYNC.DEFER_BLOCKING 0x0 ;  /* 0x0000000000007b1d */ /* 0x000fe20000010000 */
[----:B0-----:R-:W-:-:S05]  /*cd80*/  IMAD.HI R0, R60, 0x4, RZ ;  /* 0x000000043c007827 */ /* 0x001fca00078e02ff */
[----:B------:R-:W-:Y:S01]  /*cd90*/  IADD3.X R3, PT, PT, R0, UR5, R7, P1, P2 ;  /* 0x0000000500037c10 */ /* 0x000fe20008fe4407 */
[----:B------:R-:W0:Y:S04]  /*cda0*/  LDSM.16.M88 R5, [R56+UR14] ;  /* 0x0000000e3805783b */ /* 0x000e280008000000 */
[----:B0-----:R0:W-:Y:S01]  /*cdb0*/  @!P0 STG.E desc[UR34][R2.64], R5 ;  /* 0x0000000502008986 */ /* 0x0011e2000c101922 */
[----:B------:R-:W-:Y:S06]  /*cdc0*/  BAR.SYNC.DEFER_BLOCKING 0x0 ;  /* 0x0000000000007b1d */ /* 0x000fec0000010000 */
[----:B------:R-:W-:Y:S05]  /*cdd0*/  BRA.U UP0, `(.L_x_19) ;  /* 0x0000000100a07547 */ /* 0x000fea000b800000 */
[----:B------:R-:W1:Y:S01]  /*cde0*/  S2UR UR5, SR_CgaCtaId ;  /* 0x00000000000579c3 */ /* 0x000e620000008800 */
[----:B------:R-:W-:Y:S01]  /*cdf0*/  NOP ;  /* 0x0000000000007918 */ /* 0x000fe20000000000 */
[----:B------:R-:W-:Y:S01]  /*ce00*/  UMOV UR4, 0x50 ;  /* 0x0000005000047882 */ /* 0x000fe20000000000 */
[----:B------:R-:W-:Y:S02]  /*ce10*/  IMAD.U32 R0, RZ, RZ, UR9 ;  /* 0x00000009ff007e24 */ /* 0x000fe4000f8e00ff */
[----:B0-----:R-:W-:Y:S02]  /*ce20*/  IMAD.MOV.U32 R3, RZ, RZ, 0xf ;  /* 0x0000000fff037424 */ /* 0x001fe400078e00ff */
[----:B------:R-:W-:Y:S01]  /*ce30*/  IMAD.MOV.U32 R7, RZ, RZ, 0x1 ;  /* 0x00000001ff077424 */ /* 0x000fe200078e00ff */
[----:B------:R-:W-:-:S04]  /*ce40*/  LOP3.LUT R0, R0, 0xffff, RZ, 0xc0, !PT ;  /* 0x0000ffff00007812 */ /* 0x000fc800078ec0ff */
[----:B------:R-:W-:-:S05]  /*ce50*/  SHF.R.U32.HI R0, RZ, 0x5, R0 ;  /* 0x00000005ff007819 */ /* 0x000fca0000011600 */
[----:B------:R-:W-:Y:S01]  /*ce60*/  VIADD R2, R0, 0x10 ;  /* 0x0000001000027836 */ /* 0x000fe20000000000 */
[----:B------:R-:W-:Y:S01]  /*ce70*/  SHF.L.U32 R0, R3, R0, RZ ;  /* 0x0000000003007219 */ /* 0x000fe200000006ff */
[----:B-1----:R-:W-:-:S03]  /*ce80*/  ULEA UR6, UR5, UR4, 0x18 ;  /* 0x0000000405067291 */ /* 0x002fc6000f8ec0ff */
[----:B------:R-:W-:-:S04]  /*ce90*/  SHF.L.U32 R3, R7, R2, RZ ;  /* 0x0000000207037219 */ /* 0x000fc800000006ff */
[----:B------:R-:W-:Y:S02]  /*cea0*/  LOP3.LUT R0, R3, R0, RZ, 0xfc, !PT ;  /* 0x0000000003007212 */ /* 0x000fe400078efcff */
[----:B------:R-:W0:Y:S02]  /*ceb0*/  LDS R5, [UR6] ;  /* 0x00000006ff057984 */ /* 0x000e240008000800 */
[C---:B------:R-:W-:Y:S02]  /*cec0*/  LOP3.LUT R2, R0.reuse, 0xffff, RZ, 0xc0, !PT ;  /* 0x0000ffff00027812 */ /* 0x040fe400078ec0ff */
[----:B0-----:R-:W-:-:S04]  /*ced0*/  LOP3.LUT R3, R0, 0xffff, R5, 0x80, !PT ;  /* 0x0000ffff00037812 */ /* 0x001fc800078e8005 */
[----:B------:R-:W-:-:S13]  /*cee0*/  ISETP.NE.AND P0, PT, R3, R2, PT ;  /* 0x000000020300720c */ /* 0x000fda0003f05270 */
[----:B------:R-:W-:Y:S05]  /*cef0*/  @P0 BRA `(.L_x_20) ;  /* 0x0000000000500947 */ /* 0x000fea0003800000 */
[----:B------:R-:W-:Y:S02]  /*cf00*/  SHF.R.U32.HI R5, RZ, 0x10, R5 ;  /* 0x00000010ff057819 */ /* 0x000fe40000011605 */
[----:B------:R-:W-:-:S04]  /*cf10*/  SHF.R.U32.HI R2, RZ, 0x10, R0 ;  /* 0x00000010ff027819 */ /* 0x000fc80000011600 */
[----:B------:R-:W-:-:S04]  /*cf20*/  LOP3.LUT R5, R5, R2, RZ, 0xc0, !PT ;  /* 0x0000000205057212 */ /* 0x000fc800078ec0ff */
[----:B------:R-:W-:-:S13]  /*cf30*/  ISETP.NE.AND P0, PT, R5, R2, PT ;  /* 0x000000020500720c */ /* 0x000fda0003f05270 */
[----:B------:R-:W-:Y:S05]  /*cf40*/  @P0 BRA `(.L_x_21) ;  /* 0x0000000000300947 */ /* 0x000fea0003800000 */
[----:B------:R-:W-:Y:S01]  /*cf50*/  R2UR UR4, R0 ;  /* 0x00000000000472ca */ /* 0x000fe200000e0000 */
[----:B------:R-:W-:Y:S01]  /*cf60*/  VOTEU.ANY UR5, UPT, PT ;  /* 0x0000000000057886 */ /* 0x000fe200038e0100 */
[----:B------:R-:W0:Y:S01]  /*cf70*/  S2R R0, SR_LANEID ;  /* 0x0000000000007919 */ /* 0x000e220000000000 */
[----:B------:R-:W-:-:S10]  /*cf80*/  UFLO.U32 UR5, UR5 ;  /* 0x00000005000572bd */ /* 0x000fd400080e0000 */
[----:B------:R-:W-:-:S06]  /*cf90*/  ULOP3.LUT UR4, URZ, UR4, URZ, 0x33, !UPT ;  /* 0x00000004ff047292 */ /* 0x000fcc000f8e33ff */
[----:B------:R-:W-:-:S04]  /*cfa0*/  IMAD.U32 R2, RZ, RZ, UR4 ;  /* 0x00000004ff027e24 */ /* 0x000fc8000f8e00ff */
[----:B------:R-:W1:Y:S02]  /*cfb0*/  REDUX UR7, R2 ;  /* 0x00000000020773c4 */ /* 0x000e640000000000 */
[----:B------:R2:W-:Y:S01]  /*cfc0*/  UTCATOMSWS.AND URZ, UR4 ;  /* 0x0000000400ff79e3 */ /* 0x0005e20008000000 */
[----:B0-----:R-:W-:Y:S01]  /*cfd0*/  ISETP.EQ.U32.AND P0, PT, R0, UR5, PT ;  /* 0x0000000500007c0c */ /* 0x001fe2000bf02070 */
[----:B-1----:R-:W-:-:S12]  /*cfe0*/  IMAD.U32 R0, RZ, RZ, UR7 ;  /* 0x00000007ff007e24 */ /* 0x002fd8000f8e00ff */
[----:B------:R2:W-:Y:S01]  /*cff0*/  @P0 ATOMS.AND RZ, [UR6], R0 ;  /* 0x00000000ffff098c */ /* 0x0005e2000a800006 */
[----:B------:R-:W-:Y:S05]  /*d000*/  BRA `(.L_x_19) ;  /* 0x0000000000147947 */ /* 0x000fea0003800000 */
.L_x_21:
[----:B------:R-:W-:-:S07]  /*d010*/  MOV R2, 0xd030 ;  /* 0x0000d03000027802 */ /* 0x000fce0000000f00 */
[----:B-----5:R-:W-:Y:S05]  /*d020*/  CALL.REL.NOINC `($__internal_0_$__cuda_sm10x_tcgen05_guardrail_trap_col_being_dealloced_not_returned_by_alloc) ;  /* 0x0000000000487944 */ /* 0x020fea0003c00000 */
[----:B------:R-:W-:Y:S05]  /*d030*/  BRA `(.L_x_19) ;  /* 0x0000000000087947 */ /* 0x000fea0003800000 */
.L_x_20:
[----:B------:R-:W-:-:S07]  /*d040*/  MOV R2, 0xd060 ;  /* 0x0000d06000027802 */ /* 0x000fce0000000f00 */
[----:B-----5:R-:W-:Y:S05]  /*d050*/  CALL.REL.NOINC `($__internal_2_$__cuda_sm10x_tcgen05_guardrail_trap_unallocated_columns_being_dealloced) ;  /* 0x0000000000547944 */ /* 0x020fea0003c00000 */
.L_x_19:
[----:B------:R-:W-:Y:S01]  /*d060*/  NOP ;  /* 0x0000000000007918 */ /* 0x000fe20000000000 */
[----:B--2---:R-:W-:Y:S05]  /*d070*/  EXIT ;  /* 0x000000000000794d */ /* 0x004fea0003800000 */
.L_x_8:
[----:B------:R-:W1:Y:S02]  /*d080*/  SYNCS.PHASECHK.TRANS64.TRYWAIT P0, [UR14+0x4000], RZ ;  /* 0x004000ffff0075a7 */ /* 0x000e64000800110e */
[----:B-1----:R-:W-:Y:S05]  /*d090*/  @!P0 BRA `(.L_x_8) ;  /* 0xfffffffc00f88947 */ /* 0x002fea000383ffff */
[----:B------:R-:W-:Y:S05]  /*d0a0*/  BRA `(.L_x_7) ;  /* 0xffffff5c00c07947 */ /* 0x000fea000383ffff */
.L_x_13:
[----:B------:R-:W0:Y:S02]  /*d0b0*/  SYNCS.PHASECHK.TRANS64.TRYWAIT P3, [UR14+0x10010], RZ ;  /* 0x010010ffff0075a7 */ /* 0x000e24000806110e */
[----:B0-----:R-:W-:Y:S05]  /*d0c0*/  @!P3 BRA `(.L_x_13) ;  /* 0xfffffffc00f8b947 */ /* 0x001fea000383ffff */
[----:B------:R-:W-:Y:S05]  /*d0d0*/  BRA `(.L_x_22) ;  /* 0xffffffb400087947 */ /* 0x000fea000383ffff */
.L_x_14:
[----:B------:R-:W-:-:S04]  /*d0e0*/  IMAD.U32 R13, RZ, RZ, UR6 ;  /* 0x00000006ff0d7e24 */ /* 0x000fc8000f8e00ff */
[----:B------:R-:W1:Y:S02]  /*d0f0*/  SYNCS.PHASECHK.TRANS64.TRYWAIT P2, [UR18], R13 ;  /* 0x0000000dff0075a7 */ /* 0x000e640008041112 */
[----:B-1----:R-:W-:Y:S05]  /*d100*/  @!P2 BRA `(.L_x_14) ;  /* 0xfffffffc00f4a947 */ /* 0x002fea000383ffff */
[----:B------:R-:W-:Y:S05]  /*d110*/  BRA `(.L_x_23) ;  /* 0xffffffc800247947 */ /* 0x000fea000383ffff */
.L_x_18:
[----:B------:R-:W0:Y:S02]  /*d120*/  SYNCS.PHASECHK.TRANS64.TRYWAIT P0, [UR18], R0 ;  /* 0x00000000ff0075a7 */ /* 0x000e240008001112 */
[----:B0-----:R-:W-:Y:S05]  /*d130*/  @!P0 BRA `(.L_x_18) ;  /* 0xfffffffc00f88947 */ /* 0x001fea000383ffff */
[----:B------:R-:W-:Y:S05]  /*d140*/  BRA `(.L_x_17) ;  /* 0xffffffe0000c7947 */ /* 0x000fea000383ffff */
        .weak           $__internal_0_$__cuda_sm10x_tcgen05_guardrail_trap_col_being_dealloced_not_returned_by_alloc
        .type           $__internal_0_$__cuda_sm10x_tcgen05_guardrail_trap_col_being_dealloced_not_returned_by_alloc,@function
        .size           $__internal_0_$__cuda_sm10x_tcgen05_guardrail_trap_col_being_dealloced_not_returned_by_alloc,($__internal_1_$__cuda_sm10x_tcgen05_guardrail_trap_phase_invalid_during_alloc - $__internal_0_$__cuda_sm10x_tcgen05_guardrail_trap_col_being_dealloced_not_returned_by_alloc)
$__internal_0_$__cuda_sm10x_tcgen05_guardrail_trap_col_being_dealloced_not_returned_by_alloc:
[----:B------:R-:W-:Y:S05]  /*d150*/  BPT.TRAP 0x1 ;  /* 0x000000040000795c */ /* 0x000fea0000300000 */
[----:B------:R-:W-:-:S04]  /*d160*/  IMAD.MOV.U32 R3, RZ, RZ, 0x0 ;  /* 0x00000000ff037424 */ /* 0x000fc800078e00ff */
[----:B------:R-:W-:Y:S05]  /*d170*/  RET.REL.NODEC R2 `(attn_fwd) ;  /* 0xffffff2c02a07950 */ /* 0x000fea0003c3ffff */
        .weak           $__internal_1_$__cuda_sm10x_tcgen05_guardrail_trap_phase_invalid_during_alloc
        .type           $__internal_1_$__cuda_sm10x_tcgen05_guardrail_trap_phase_invalid_during_alloc,@function
        .size           $__internal_1_$__cuda_sm10x_tcgen05_guardrail_trap_phase_invalid_during_alloc,($__internal_2_$__cuda_sm10x_tcgen05_guardrail_trap_unallocated_columns_being_dealloced - $__internal_1_$__cuda_sm10x_tcgen05_guardrail_trap_phase_invalid_during_alloc)
$__internal_1_$__cuda_sm10x_tcgen05_guardrail_trap_phase_invalid_during_alloc:
[----:B------:R-:W-:Y:S05]  /*d180*/  BPT.TRAP 0x1 ;  /* 0x000000040000795c */ /* 0x000fea0000300000 */
[----:B------:R-:W-:-:S04]  /*d190*/  IMAD.MOV.U32 R3, RZ, RZ, 0x0 ;  /* 0x00000000ff037424 */ /* 0x000fc800078e00ff */
[----:B------:R-:W-:Y:S05]  /*d1a0*/  RET.REL.NODEC R2 `(attn_fwd) ;  /* 0xffffff2c02947950 */ /* 0x000fea0003c3ffff */
        .weak           $__internal_2_$__cuda_sm10x_tcgen05_guardrail_trap_unallocated_columns_being_dealloced
        .type           $__internal_2_$__cuda_sm10x_tcgen05_guardrail_trap_unallocated_columns_being_dealloced,@function
        .size           $__internal_2_$__cuda_sm10x_tcgen05_guardrail_trap_unallocated_columns_being_dealloced,(.L_x_27 - $__internal_2_$__cuda_sm10x_tcgen05_guardrail_trap_unallocated_columns_being_dealloced)
$__internal_2_$__cuda_sm10x_tcgen05_guardrail_trap_unallocated_columns_being_dealloced:
[----:B------:R-:W-:Y:S05]  /*d1b0*/  BPT.TRAP 0x1 ;  /* 0x000000040000795c */ /* 0x000fea0000300000 */
[----:B------:R-:W-:-:S04]  /*d1c0*/  IMAD.MOV.U32 R3, RZ, RZ, 0x0 ;  /* 0x00000000ff037424 */ /* 0x000fc800078e00ff */
[----:B------:R-:W-:Y:S05]  /*d1d0*/  RET.REL.NODEC R2 `(attn_fwd) ;  /* 0xffffff2c02887950 */ /* 0x000fea0003c3ffff */
.L_x_24:
[----:B------:R-:W-:-:S00]  /*d1e0*/  BRA `(.L_x_24) ;  /* 0xfffffffc00fc7947 */ /* 0x000fc0000383ffff */
[----:B------:R-:W-:-:S00]  /*d1f0*/  NOP ;  /* 0x0000000000007918 */ /* 0x000fc00000000000 */
        /* <DEDUP_REMOVED lines=8> */
.L_x_27:


//--------------------- .nv.global.init           --------------------------
	.section	.nv.global.init,"aw",@progbits
.nv.global.init:
	.type		_$_str,@object
	.size		_$_str,(.L_3 - _$_str)
_$_str:
        /*0000*/ 	.byte	0x5f, 0x5f, 0x43, 0x55, 0x44, 0x41, 0x5f, 0x46, 0x54, 0x5a, 0x00
.L_3:


//--------------------- .nv.shared.attn_fwd       --------------------------
	.section	.nv.shared.attn_fwd,"aw",@nobits
	.sectionflags	@""
	.align	16
	.zero		1024


//--------------------- .nv.shared.reserved.0     --------------------------
	.section	.nv.shared.reserved.0,"aw",@nobits
	.align	8
	.weak		__nv_reservedSMEM_offset_0_alias
	.size		__nv_reservedSMEM_offset_0_alias, 0, 64
	.other		__nv_reservedSMEM_offset_0_alias,@"STO_CUDA_RESERVED_SHARED STV_DEFAULT"
__nv_reservedSMEM_offset_0_alias:
	.zero		0
.nv.shared.reserved.0:
	.zero		64
	.weak		__nv_reservedSMEM_allocation_phase
	.type		__nv_reservedSMEM_allocation_phase,@object
	.size		__nv_reservedSMEM_allocation_phase,(.L_0 - __nv_reservedSMEM_allocation_phase)
__nv_reservedSMEM_allocation_phase:
	.zero		1
.L_0:
	.zero		7
	.weak		__nv_reservedSMEM_devtool_atexit_pc
	.type		__nv_reservedSMEM_devtool_atexit_pc,@object
	.size		__nv_reservedSMEM_devtool_atexit_pc,(__nv_reservedSMEM_allocation_mask - __nv_reservedSMEM_devtool_atexit_pc)
__nv_reservedSMEM_devtool_atexit_pc:
	.zero		8
	.weak		__nv_reservedSMEM_allocation_mask
	.type		__nv_reservedSMEM_allocation_mask,@object
	.size		__nv_reservedSMEM_allocation_mask,(.L_2 - __nv_reservedSMEM_allocation_mask)
__nv_reservedSMEM_allocation_mask:
	.zero		4
.L_2:


//--------------------- .nv.constant0.attn_fwd    --------------------------
	.section	.nv.constant0.attn_fwd,"a",@progbits
	.sectionflags	@""
	.align	4
.nv.constant0.attn_fwd:
	.zero		1032


//--------------------- SYMBOLS --------------------------

	.type		.nv.reservedSmem.offset0,@object
	.size		.nv.reservedSmem.offset0,0x4
	.type		.nv.reservedSmem.cap,@object
	.size		.nv.reservedSmem.cap,0x4
